//
// Generated by NVIDIA NVVM Compiler
//
// Compiler Build ID: CL-36424714
// Cuda compilation tools, release 13.0, V13.0.88
// Based on NVVM 20.0.0
//

.version 9.0
.target sm_100
.address_size 64

	// .globl	_Z13resetNumTasksPi
// _ZZ9bruteSortPiS_E5cache has been demoted
// _ZZ32quickSortWithoutStreamCompactionPiS_S_S_S_S_S_E9indexLeft has been demoted
// _ZZ32quickSortWithoutStreamCompactionPiS_S_S_S_S_S_E10indexRight has been demoted

.visible .entry _Z13resetNumTasksPi(
	.param .u64 .ptr .align 1 _Z13resetNumTasksPi_param_0
)
{
	.reg .b32 	%r<2>;
	.reg .b64 	%rd<3>;

	ld.param.u64 	%rd1, [_Z13resetNumTasksPi_param_0];
	cvta.to.global.u64 	%rd2, %rd1;
	mov.b32 	%r1, 0;
	st.global.u32 	[%rd2], %r1;
	st.global.u32 	[%rd2+4], %r1;
	ret;

}
	// .globl	_Z13copyTasksBackPiS_S_S_S_S_S_S_
.visible .entry _Z13copyTasksBackPiS_S_S_S_S_S_S_(
	.param .u64 .ptr .align 1 _Z13copyTasksBackPiS_S_S_S_S_S_S__param_0,
	.param .u64 .ptr .align 1 _Z13copyTasksBackPiS_S_S_S_S_S_S__param_1,
	.param .u64 .ptr .align 1 _Z13copyTasksBackPiS_S_S_S_S_S_S__param_2,
	.param .u64 .ptr .align 1 _Z13copyTasksBackPiS_S_S_S_S_S_S__param_3,
	.param .u64 .ptr .align 1 _Z13copyTasksBackPiS_S_S_S_S_S_S__param_4,
	.param .u64 .ptr .align 1 _Z13copyTasksBackPiS_S_S_S_S_S_S__param_5,
	.param .u64 .ptr .align 1 _Z13copyTasksBackPiS_S_S_S_S_S_S__param_6,
	.param .u64 .ptr .align 1 _Z13copyTasksBackPiS_S_S_S_S_S_S__param_7
)
{
	.reg .pred 	%p<47>;
	.reg .b32 	%r<188>;
	.reg .b64 	%rd<101>;

	ld.param.u64 	%rd5, [_Z13copyTasksBackPiS_S_S_S_S_S_S__param_3];
	ld.param.u64 	%rd6, [_Z13copyTasksBackPiS_S_S_S_S_S_S__param_4];
	ld.param.u64 	%rd7, [_Z13copyTasksBackPiS_S_S_S_S_S_S__param_5];
	ld.param.u64 	%rd8, [_Z13copyTasksBackPiS_S_S_S_S_S_S__param_6];
	ld.param.u64 	%rd9, [_Z13copyTasksBackPiS_S_S_S_S_S_S__param_7];
	cvta.to.global.u64 	%rd1, %rd8;
	cvta.to.global.u64 	%rd2, %rd9;
	cvta.to.global.u64 	%rd3, %rd6;
	cvta.to.global.u64 	%rd4, %rd7;
	cvta.to.global.u64 	%rd10, %rd5;
	mov.u32 	%r1, %tid.x;
	ld.global.u32 	%r2, [%rd10];
	ld.global.u32 	%r3, [%rd10+4];
	shr.s32 	%r54, %r3, 31;
	shr.u32 	%r55, %r54, 22;
	add.s32 	%r56, %r3, %r55;
	shr.s32 	%r4, %r56, 10;
	setp.lt.s32 	%p1, %r2, -1023;
	@%p1 bra 	$L__BB1_41;
	shr.s32 	%r58, %r2, 31;
	shr.u32 	%r59, %r58, 22;
	add.s32 	%r60, %r2, %r59;
	shr.s32 	%r5, %r60, 10;
	add.s32 	%r6, %r5, 1;
	and.b32  	%r7, %r6, 7;
	setp.lt.u32 	%p2, %r5, 7;
	mov.b32 	%r176, 0;
	@%p2 bra 	$L__BB1_20;
	and.b32  	%r176, %r6, -8;
	neg.s32 	%r181, %r176;
	or.b32  	%r180, %r1, 4096;
	shl.b32 	%r61, %r1, 1;
	or.b32  	%r179, %r61, 8192;
$L__BB1_3:
	.pragma "nounroll";
	add.s32 	%r62, %r180, -4096;
	setp.ge.s32 	%p3, %r62, %r2;
	@%p3 bra 	$L__BB1_5;
	add.s32 	%r63, %r179, -8192;
	mul.wide.u32 	%rd11, %r63, 4;
	add.s64 	%rd12, %rd4, %rd11;
	ld.global.u32 	%r64, [%rd12];
	add.s64 	%rd13, %rd3, %rd11;
	st.global.u32 	[%rd13], %r64;
	ld.global.u32 	%r65, [%rd12+4];
	st.global.u32 	[%rd13+4], %r65;
$L__BB1_5:
	add.s32 	%r66, %r180, -3072;
	setp.ge.s32 	%p4, %r66, %r2;
	@%p4 bra 	$L__BB1_7;
	add.s32 	%r67, %r179, -6144;
	mul.wide.u32 	%rd14, %r67, 4;
	add.s64 	%rd15, %rd4, %rd14;
	ld.global.u32 	%r68, [%rd15];
	add.s64 	%rd16, %rd3, %rd14;
	st.global.u32 	[%rd16], %r68;
	ld.global.u32 	%r69, [%rd15+4];
	st.global.u32 	[%rd16+4], %r69;
$L__BB1_7:
	add.s32 	%r70, %r180, -2048;
	setp.ge.s32 	%p5, %r70, %r2;
	@%p5 bra 	$L__BB1_9;
	add.s32 	%r71, %r179, -4096;
	mul.wide.u32 	%rd17, %r71, 4;
	add.s64 	%rd18, %rd4, %rd17;
	ld.global.u32 	%r72, [%rd18];
	add.s64 	%rd19, %rd3, %rd17;
	st.global.u32 	[%rd19], %r72;
	ld.global.u32 	%r73, [%rd18+4];
	st.global.u32 	[%rd19+4], %r73;
$L__BB1_9:
	add.s32 	%r74, %r180, -1024;
	setp.ge.s32 	%p6, %r74, %r2;
	@%p6 bra 	$L__BB1_11;
	add.s32 	%r75, %r179, -2048;
	mul.wide.u32 	%rd20, %r75, 4;
	add.s64 	%rd21, %rd4, %rd20;
	ld.global.u32 	%r76, [%rd21];
	add.s64 	%rd22, %rd3, %rd20;
	st.global.u32 	[%rd22], %r76;
	ld.global.u32 	%r77, [%rd21+4];
	st.global.u32 	[%rd22+4], %r77;
$L__BB1_11:
	setp.ge.s32 	%p7, %r180, %r2;
	@%p7 bra 	$L__BB1_13;
	mul.wide.u32 	%rd23, %r179, 4;
	add.s64 	%rd24, %rd4, %rd23;
	ld.global.u32 	%r78, [%rd24];
	add.s64 	%rd25, %rd3, %rd23;
	st.global.u32 	[%rd25], %r78;
	ld.global.u32 	%r79, [%rd24+4];
	st.global.u32 	[%rd25+4], %r79;
$L__BB1_13:
	add.s32 	%r80, %r180, 1024;
	setp.ge.s32 	%p8, %r80, %r2;
	@%p8 bra 	$L__BB1_15;
	add.s32 	%r81, %r179, 2048;
	mul.wide.u32 	%rd26, %r81, 4;
	add.s64 	%rd27, %rd4, %rd26;
	ld.global.u32 	%r82, [%rd27];
	add.s64 	%rd28, %rd3, %rd26;
	st.global.u32 	[%rd28], %r82;
	ld.global.u32 	%r83, [%rd27+4];
	st.global.u32 	[%rd28+4], %r83;
$L__BB1_15:
	add.s32 	%r84, %r180, 2048;
	setp.ge.s32 	%p9, %r84, %r2;
	@%p9 bra 	$L__BB1_17;
	add.s32 	%r85, %r179, 4096;
	mul.wide.u32 	%rd29, %r85, 4;
	add.s64 	%rd30, %rd4, %rd29;
	ld.global.u32 	%r86, [%rd30];
	add.s64 	%rd31, %rd3, %rd29;
	st.global.u32 	[%rd31], %r86;
	ld.global.u32 	%r87, [%rd30+4];
	st.global.u32 	[%rd31+4], %r87;
$L__BB1_17:
	add.s32 	%r88, %r180, 3072;
	setp.ge.s32 	%p10, %r88, %r2;
	@%p10 bra 	$L__BB1_19;
	add.s32 	%r89, %r179, 6144;
	mul.wide.u32 	%rd32, %r89, 4;
	add.s64 	%rd33, %rd4, %rd32;
	ld.global.u32 	%r90, [%rd33];
	add.s64 	%rd34, %rd3, %rd32;
	st.global.u32 	[%rd34], %r90;
	ld.global.u32 	%r91, [%rd33+4];
	st.global.u32 	[%rd34+4], %r91;
$L__BB1_19:
	add.s32 	%r181, %r181, 8;
	add.s32 	%r180, %r180, 8192;
	add.s32 	%r179, %r179, 16384;
	setp.eq.s32 	%p11, %r181, 0;
	@%p11 bra 	$L__BB1_20;
	bra.uni 	$L__BB1_3;
$L__BB1_20:
	setp.eq.s32 	%p12, %r7, 0;
	@%p12 bra 	$L__BB1_41;
	setp.lt.u32 	%p13, %r7, 4;
	@%p13 bra 	$L__BB1_31;
	shl.b32 	%r92, %r176, 10;
	or.b32  	%r13, %r92, %r1;
	setp.ge.s32 	%p14, %r13, %r2;
	@%p14 bra 	$L__BB1_24;
	shl.b32 	%r93, %r13, 1;
	mul.wide.u32 	%rd35, %r93, 4;
	add.s64 	%rd36, %rd4, %rd35;
	ld.global.u32 	%r94, [%rd36];
	add.s64 	%rd37, %rd3, %rd35;
	st.global.u32 	[%rd37], %r94;
	ld.global.u32 	%r95, [%rd36+4];
	st.global.u32 	[%rd37+4], %r95;
$L__BB1_24:
	add.s32 	%r14, %r13, 1024;
	setp.ge.s32 	%p15, %r14, %r2;
	@%p15 bra 	$L__BB1_26;
	shl.b32 	%r96, %r14, 1;
	mul.wide.u32 	%rd38, %r96, 4;
	add.s64 	%rd39, %rd4, %rd38;
	ld.global.u32 	%r97, [%rd39];
	add.s64 	%rd40, %rd3, %rd38;
	st.global.u32 	[%rd40], %r97;
	ld.global.u32 	%r98, [%rd39+4];
	st.global.u32 	[%rd40+4], %r98;
$L__BB1_26:
	add.s32 	%r15, %r13, 2048;
	setp.ge.s32 	%p16, %r15, %r2;
	@%p16 bra 	$L__BB1_28;
	shl.b32 	%r99, %r15, 1;
	mul.wide.u32 	%rd41, %r99, 4;
	add.s64 	%rd42, %rd4, %rd41;
	ld.global.u32 	%r100, [%rd42];
	add.s64 	%rd43, %rd3, %rd41;
	st.global.u32 	[%rd43], %r100;
	ld.global.u32 	%r101, [%rd42+4];
	st.global.u32 	[%rd43+4], %r101;
$L__BB1_28:
	add.s32 	%r16, %r13, 3072;
	setp.ge.s32 	%p17, %r16, %r2;
	@%p17 bra 	$L__BB1_30;
	shl.b32 	%r102, %r16, 1;
	mul.wide.u32 	%rd44, %r102, 4;
	add.s64 	%rd45, %rd4, %rd44;
	ld.global.u32 	%r103, [%rd45];
	add.s64 	%rd46, %rd3, %rd44;
	st.global.u32 	[%rd46], %r103;
	ld.global.u32 	%r104, [%rd45+4];
	st.global.u32 	[%rd46+4], %r104;
$L__BB1_30:
	add.s32 	%r176, %r176, 4;
$L__BB1_31:
	and.b32  	%r105, %r6, 3;
	setp.eq.s32 	%p18, %r105, 0;
	@%p18 bra 	$L__BB1_41;
	setp.eq.s32 	%p19, %r105, 1;
	@%p19 bra 	$L__BB1_38;
	shl.b32 	%r106, %r176, 10;
	or.b32  	%r19, %r106, %r1;
	setp.ge.s32 	%p20, %r19, %r2;
	@%p20 bra 	$L__BB1_35;
	shl.b32 	%r107, %r19, 1;
	mul.wide.u32 	%rd47, %r107, 4;
	add.s64 	%rd48, %rd4, %rd47;
	ld.global.u32 	%r108, [%rd48];
	add.s64 	%rd49, %rd3, %rd47;
	st.global.u32 	[%rd49], %r108;
	ld.global.u32 	%r109, [%rd48+4];
	st.global.u32 	[%rd49+4], %r109;
$L__BB1_35:
	add.s32 	%r20, %r19, 1024;
	setp.ge.s32 	%p21, %r20, %r2;
	@%p21 bra 	$L__BB1_37;
	shl.b32 	%r110, %r20, 1;
	mul.wide.u32 	%rd50, %r110, 4;
	add.s64 	%rd51, %rd4, %rd50;
	ld.global.u32 	%r111, [%rd51];
	add.s64 	%rd52, %rd3, %rd50;
	st.global.u32 	[%rd52], %r111;
	ld.global.u32 	%r112, [%rd51+4];
	st.global.u32 	[%rd52+4], %r112;
$L__BB1_37:
	add.s32 	%r176, %r176, 2;
$L__BB1_38:
	and.b32  	%r113, %r5, 1;
	setp.eq.b32 	%p22, %r113, 1;
	@%p22 bra 	$L__BB1_41;
	shl.b32 	%r114, %r176, 10;
	or.b32  	%r23, %r114, %r1;
	setp.ge.s32 	%p23, %r23, %r2;
	@%p23 bra 	$L__BB1_41;
	shl.b32 	%r115, %r23, 1;
	mul.wide.u32 	%rd53, %r115, 4;
	add.s64 	%rd54, %rd4, %rd53;
	ld.global.u32 	%r116, [%rd54];
	add.s64 	%rd55, %rd3, %rd53;
	st.global.u32 	[%rd55], %r116;
	ld.global.u32 	%r117, [%rd54+4];
	st.global.u32 	[%rd55+4], %r117;
$L__BB1_41:
	setp.lt.s32 	%p24, %r3, -1023;
	@%p24 bra 	$L__BB1_82;
	add.s32 	%r24, %r4, 1;
	and.b32  	%r25, %r24, 7;
	setp.lt.u32 	%p25, %r4, 7;
	mov.b32 	%r185, 0;
	@%p25 bra 	$L__BB1_61;
	and.b32  	%r185, %r24, -8;
	neg.s32 	%r184, %r185;
	or.b32  	%r183, %r1, 4096;
	shl.b32 	%r119, %r1, 1;
	or.b32  	%r182, %r119, 8192;
$L__BB1_44:
	.pragma "nounroll";
	add.s32 	%r120, %r183, -4096;
	setp.ge.s32 	%p26, %r120, %r3;
	@%p26 bra 	$L__BB1_46;
	add.s32 	%r121, %r182, -8192;
	mul.wide.u32 	%rd56, %r121, 4;
	add.s64 	%rd57, %rd2, %rd56;
	ld.global.u32 	%r122, [%rd57];
	add.s64 	%rd58, %rd1, %rd56;
	st.global.u32 	[%rd58], %r122;
	ld.global.u32 	%r123, [%rd57+4];
	st.global.u32 	[%rd58+4], %r123;
$L__BB1_46:
	add.s32 	%r124, %r183, -3072;
	setp.ge.s32 	%p27, %r124, %r3;
	@%p27 bra 	$L__BB1_48;
	add.s32 	%r125, %r182, -6144;
	mul.wide.u32 	%rd59, %r125, 4;
	add.s64 	%rd60, %rd2, %rd59;
	ld.global.u32 	%r126, [%rd60];
	add.s64 	%rd61, %rd1, %rd59;
	st.global.u32 	[%rd61], %r126;
	ld.global.u32 	%r127, [%rd60+4];
	st.global.u32 	[%rd61+4], %r127;
$L__BB1_48:
	add.s32 	%r128, %r183, -2048;
	setp.ge.s32 	%p28, %r128, %r3;
	@%p28 bra 	$L__BB1_50;
	add.s32 	%r129, %r182, -4096;
	mul.wide.u32 	%rd62, %r129, 4;
	add.s64 	%rd63, %rd2, %rd62;
	ld.global.u32 	%r130, [%rd63];
	add.s64 	%rd64, %rd1, %rd62;
	st.global.u32 	[%rd64], %r130;
	ld.global.u32 	%r131, [%rd63+4];
	st.global.u32 	[%rd64+4], %r131;
$L__BB1_50:
	add.s32 	%r132, %r183, -1024;
	setp.ge.s32 	%p29, %r132, %r3;
	@%p29 bra 	$L__BB1_52;
	add.s32 	%r133, %r182, -2048;
	mul.wide.u32 	%rd65, %r133, 4;
	add.s64 	%rd66, %rd2, %rd65;
	ld.global.u32 	%r134, [%rd66];
	add.s64 	%rd67, %rd1, %rd65;
	st.global.u32 	[%rd67], %r134;
	ld.global.u32 	%r135, [%rd66+4];
	st.global.u32 	[%rd67+4], %r135;
$L__BB1_52:
	setp.ge.s32 	%p30, %r183, %r3;
	@%p30 bra 	$L__BB1_54;
	mul.wide.u32 	%rd68, %r182, 4;
	add.s64 	%rd69, %rd2, %rd68;
	ld.global.u32 	%r136, [%rd69];
	add.s64 	%rd70, %rd1, %rd68;
	st.global.u32 	[%rd70], %r136;
	ld.global.u32 	%r137, [%rd69+4];
	st.global.u32 	[%rd70+4], %r137;
$L__BB1_54:
	add.s32 	%r138, %r183, 1024;
	setp.ge.s32 	%p31, %r138, %r3;
	@%p31 bra 	$L__BB1_56;
	add.s32 	%r139, %r182, 2048;
	mul.wide.u32 	%rd71, %r139, 4;
	add.s64 	%rd72, %rd2, %rd71;
	ld.global.u32 	%r140, [%rd72];
	add.s64 	%rd73, %rd1, %rd71;
	st.global.u32 	[%rd73], %r140;
	ld.global.u32 	%r141, [%rd72+4];
	st.global.u32 	[%rd73+4], %r141;
$L__BB1_56:
	add.s32 	%r142, %r183, 2048;
	setp.ge.s32 	%p32, %r142, %r3;
	@%p32 bra 	$L__BB1_58;
	add.s32 	%r143, %r182, 4096;
	mul.wide.u32 	%rd74, %r143, 4;
	add.s64 	%rd75, %rd2, %rd74;
	ld.global.u32 	%r144, [%rd75];
	add.s64 	%rd76, %rd1, %rd74;
	st.global.u32 	[%rd76], %r144;
	ld.global.u32 	%r145, [%rd75+4];
	st.global.u32 	[%rd76+4], %r145;
$L__BB1_58:
	add.s32 	%r146, %r183, 3072;
	setp.ge.s32 	%p33, %r146, %r3;
	@%p33 bra 	$L__BB1_60;
	add.s32 	%r147, %r182, 6144;
	mul.wide.u32 	%rd77, %r147, 4;
	add.s64 	%rd78, %rd2, %rd77;
	ld.global.u32 	%r148, [%rd78];
	add.s64 	%rd79, %rd1, %rd77;
	st.global.u32 	[%rd79], %r148;
	ld.global.u32 	%r149, [%rd78+4];
	st.global.u32 	[%rd79+4], %r149;
$L__BB1_60:
	add.s32 	%r184, %r184, 8;
	add.s32 	%r183, %r183, 8192;
	add.s32 	%r182, %r182, 16384;
	setp.ne.s32 	%p34, %r184, 0;
	@%p34 bra 	$L__BB1_44;
$L__BB1_61:
	setp.eq.s32 	%p35, %r25, 0;
	@%p35 bra 	$L__BB1_82;
	setp.lt.u32 	%p36, %r25, 4;
	@%p36 bra 	$L__BB1_72;
	shl.b32 	%r150, %r185, 10;
	or.b32  	%r43, %r150, %r1;
	setp.ge.s32 	%p37, %r43, %r3;
	@%p37 bra 	$L__BB1_65;
	shl.b32 	%r151, %r43, 1;
	mul.wide.u32 	%rd80, %r151, 4;
	add.s64 	%rd81, %rd2, %rd80;
	ld.global.u32 	%r152, [%rd81];
	add.s64 	%rd82, %rd1, %rd80;
	st.global.u32 	[%rd82], %r152;
	ld.global.u32 	%r153, [%rd81+4];
	st.global.u32 	[%rd82+4], %r153;
$L__BB1_65:
	add.s32 	%r44, %r43, 1024;
	setp.ge.s32 	%p38, %r44, %r3;
	@%p38 bra 	$L__BB1_67;
	shl.b32 	%r154, %r44, 1;
	mul.wide.u32 	%rd83, %r154, 4;
	add.s64 	%rd84, %rd2, %rd83;
	ld.global.u32 	%r155, [%rd84];
	add.s64 	%rd85, %rd1, %rd83;
	st.global.u32 	[%rd85], %r155;
	ld.global.u32 	%r156, [%rd84+4];
	st.global.u32 	[%rd85+4], %r156;
$L__BB1_67:
	add.s32 	%r45, %r43, 2048;
	setp.ge.s32 	%p39, %r45, %r3;
	@%p39 bra 	$L__BB1_69;
	shl.b32 	%r157, %r45, 1;
	mul.wide.u32 	%rd86, %r157, 4;
	add.s64 	%rd87, %rd2, %rd86;
	ld.global.u32 	%r158, [%rd87];
	add.s64 	%rd88, %rd1, %rd86;
	st.global.u32 	[%rd88], %r158;
	ld.global.u32 	%r159, [%rd87+4];
	st.global.u32 	[%rd88+4], %r159;
$L__BB1_69:
	add.s32 	%r46, %r43, 3072;
	setp.ge.s32 	%p40, %r46, %r3;
	@%p40 bra 	$L__BB1_71;
	shl.b32 	%r160, %r46, 1;
	mul.wide.u32 	%rd89, %r160, 4;
	add.s64 	%rd90, %rd2, %rd89;
	ld.global.u32 	%r161, [%rd90];
	add.s64 	%rd91, %rd1, %rd89;
	st.global.u32 	[%rd91], %r161;
	ld.global.u32 	%r162, [%rd90+4];
	st.global.u32 	[%rd91+4], %r162;
$L__BB1_71:
	add.s32 	%r185, %r185, 4;
$L__BB1_72:
	and.b32  	%r163, %r24, 3;
	setp.eq.s32 	%p41, %r163, 0;
	@%p41 bra 	$L__BB1_82;
	setp.eq.s32 	%p42, %r163, 1;
	@%p42 bra 	$L__BB1_79;
	shl.b32 	%r164, %r185, 10;
	or.b32  	%r49, %r164, %r1;
	setp.ge.s32 	%p43, %r49, %r3;
	@%p43 bra 	$L__BB1_76;
	shl.b32 	%r165, %r49, 1;
	mul.wide.u32 	%rd92, %r165, 4;
	add.s64 	%rd93, %rd2, %rd92;
	ld.global.u32 	%r166, [%rd93];
	add.s64 	%rd94, %rd1, %rd92;
	st.global.u32 	[%rd94], %r166;
	ld.global.u32 	%r167, [%rd93+4];
	st.global.u32 	[%rd94+4], %r167;
$L__BB1_76:
	add.s32 	%r50, %r49, 1024;
	setp.ge.s32 	%p44, %r50, %r3;
	@%p44 bra 	$L__BB1_78;
	shl.b32 	%r168, %r50, 1;
	mul.wide.u32 	%rd95, %r168, 4;
	add.s64 	%rd96, %rd2, %rd95;
	ld.global.u32 	%r169, [%rd96];
	add.s64 	%rd97, %rd1, %rd95;
	st.global.u32 	[%rd97], %r169;
	ld.global.u32 	%r170, [%rd96+4];
	st.global.u32 	[%rd97+4], %r170;
$L__BB1_78:
	add.s32 	%r185, %r185, 2;
$L__BB1_79:
	and.b32  	%r171, %r4, 1;
	setp.eq.b32 	%p45, %r171, 1;
	@%p45 bra 	$L__BB1_82;
	shl.b32 	%r172, %r185, 10;
	or.b32  	%r53, %r172, %r1;
	setp.ge.s32 	%p46, %r53, %r3;
	@%p46 bra 	$L__BB1_82;
	shl.b32 	%r173, %r53, 1;
	mul.wide.u32 	%rd98, %r173, 4;
	add.s64 	%rd99, %rd2, %rd98;
	ld.global.u32 	%r174, [%rd99];
	add.s64 	%rd100, %rd1, %rd98;
	st.global.u32 	[%rd100], %r174;
	ld.global.u32 	%r175, [%rd99+4];
	st.global.u32 	[%rd100+4], %r175;
$L__BB1_82:
	ret;

}
	// .globl	_Z9bruteSortPiS_
.visible .entry _Z9bruteSortPiS_(
	.param .u64 .ptr .align 1 _Z9bruteSortPiS__param_0,
	.param .u64 .ptr .align 1 _Z9bruteSortPiS__param_1
)
{
	.reg .pred 	%p<36>;
	.reg .b32 	%r<48>;
	.reg .b64 	%rd<9>;
	// demoted variable
	.shared .align 4 .b8 _ZZ9bruteSortPiS_E5cache[4096];
	ld.param.u64 	%rd2, [_Z9bruteSortPiS__param_0];
	ld.param.u64 	%rd3, [_Z9bruteSortPiS__param_1];
	cvta.to.global.u64 	%rd4, %rd2;
	cvta.to.global.u64 	%rd5, %rd3;
	mov.u32 	%r1, %tid.x;
	mov.u32 	%r34, %ctaid.x;
	shl.b32 	%r35, %r34, 1;
	mul.wide.u32 	%rd6, %r35, 4;
	add.s64 	%rd7, %rd5, %rd6;
	ld.global.nc.u32 	%r2, [%rd7];
	ld.global.nc.u32 	%r36, [%rd7+4];
	sub.s32 	%r4, %r36, %r2;
	setp.le.s32 	%p4, %r1, %r4;
	add.s32 	%r37, %r2, %r1;
	setp.le.s32 	%p5, %r37, %r36;
	and.pred  	%p1, %p4, %p5;
	mul.wide.s32 	%rd8, %r37, 4;
	add.s64 	%rd1, %rd4, %rd8;
	shl.b32 	%r39, %r1, 2;
	mov.u32 	%r40, _ZZ9bruteSortPiS_E5cache;
	add.s32 	%r5, %r40, %r39;
	not.pred 	%p6, %p1;
	@%p6 bra 	$L__BB2_2;
	ld.global.u32 	%r41, [%rd1];
	st.shared.u32 	[%r5], %r41;
$L__BB2_2:
	bar.sync 	0;
	setp.lt.s32 	%p7, %r4, 0;
	@%p7 bra 	$L__BB2_39;
	setp.lt.u32 	%p8, %r1, %r4;
	and.b32  	%r42, %r1, 1;
	setp.eq.b32 	%p9, %r42, 1;
	not.pred 	%p10, %p9;
	and.pred  	%p2, %p10, %p8;
	and.pred  	%p3, %p9, %p8;
	add.s32 	%r6, %r4, 1;
	and.b32  	%r7, %r6, 3;
	setp.lt.u32 	%p11, %r4, 3;
	@%p11 bra 	$L__BB2_30;
	and.b32  	%r44, %r6, -4;
	neg.s32 	%r46, %r44;
$L__BB2_5:
	not.pred 	%p12, %p2;
	@%p12 bra 	$L__BB2_8;
	ld.shared.u32 	%r10, [%r5+4];
	ld.shared.u32 	%r11, [%r5];
	setp.ge.s32 	%p13, %r10, %r11;
	@%p13 bra 	$L__BB2_8;
	st.shared.u32 	[%r5+4], %r11;
	st.shared.u32 	[%r5], %r10;
$L__BB2_8:
	bar.sync 	0;
	not.pred 	%p14, %p3;
	@%p14 bra 	$L__BB2_11;
	ld.shared.u32 	%r12, [%r5+4];
	ld.shared.u32 	%r13, [%r5];
	setp.ge.s32 	%p15, %r12, %r13;
	@%p15 bra 	$L__BB2_11;
	st.shared.u32 	[%r5+4], %r13;
	st.shared.u32 	[%r5], %r12;
$L__BB2_11:
	bar.sync 	0;
	@%p12 bra 	$L__BB2_14;
	ld.shared.u32 	%r14, [%r5+4];
	ld.shared.u32 	%r15, [%r5];
	setp.ge.s32 	%p17, %r14, %r15;
	@%p17 bra 	$L__BB2_14;
	st.shared.u32 	[%r5+4], %r15;
	st.shared.u32 	[%r5], %r14;
$L__BB2_14:
	bar.sync 	0;
	@%p14 bra 	$L__BB2_17;
	ld.shared.u32 	%r16, [%r5+4];
	ld.shared.u32 	%r17, [%r5];
	setp.ge.s32 	%p19, %r16, %r17;
	@%p19 bra 	$L__BB2_17;
	st.shared.u32 	[%r5+4], %r17;
	st.shared.u32 	[%r5], %r16;
$L__BB2_17:
	bar.sync 	0;
	@%p12 bra 	$L__BB2_20;
	ld.shared.u32 	%r18, [%r5+4];
	ld.shared.u32 	%r19, [%r5];
	setp.ge.s32 	%p21, %r18, %r19;
	@%p21 bra 	$L__BB2_20;
	st.shared.u32 	[%r5+4], %r19;
	st.shared.u32 	[%r5], %r18;
$L__BB2_20:
	bar.sync 	0;
	@%p14 bra 	$L__BB2_23;
	ld.shared.u32 	%r20, [%r5+4];
	ld.shared.u32 	%r21, [%r5];
	setp.ge.s32 	%p23, %r20, %r21;
	@%p23 bra 	$L__BB2_23;
	st.shared.u32 	[%r5+4], %r21;
	st.shared.u32 	[%r5], %r20;
$L__BB2_23:
	bar.sync 	0;
	@%p12 bra 	$L__BB2_26;
	ld.shared.u32 	%r22, [%r5+4];
	ld.shared.u32 	%r23, [%r5];
	setp.ge.s32 	%p25, %r22, %r23;
	@%p25 bra 	$L__BB2_26;
	st.shared.u32 	[%r5+4], %r23;
	st.shared.u32 	[%r5], %r22;
$L__BB2_26:
	bar.sync 	0;
	@%p14 bra 	$L__BB2_29;
	ld.shared.u32 	%r24, [%r5+4];
	ld.shared.u32 	%r25, [%r5];
	setp.ge.s32 	%p27, %r24, %r25;
	@%p27 bra 	$L__BB2_29;
	st.shared.u32 	[%r5+4], %r25;
	st.shared.u32 	[%r5], %r24;
$L__BB2_29:
	bar.sync 	0;
	add.s32 	%r46, %r46, 4;
	setp.ne.s32 	%p28, %r46, 0;
	@%p28 bra 	$L__BB2_5;
$L__BB2_30:
	setp.eq.s32 	%p29, %r7, 0;
	@%p29 bra 	$L__BB2_39;
	neg.s32 	%r47, %r7;
	not.pred 	%p30, %p2;
	not.pred 	%p32, %p3;
$L__BB2_32:
	.pragma "nounroll";
	@%p30 bra 	$L__BB2_35;
	ld.shared.u32 	%r29, [%r5+4];
	ld.shared.u32 	%r30, [%r5];
	setp.ge.s32 	%p31, %r29, %r30;
	@%p31 bra 	$L__BB2_35;
	st.shared.u32 	[%r5+4], %r30;
	st.shared.u32 	[%r5], %r29;
$L__BB2_35:
	bar.sync 	0;
	@%p32 bra 	$L__BB2_38;
	ld.shared.u32 	%r31, [%r5+4];
	ld.shared.u32 	%r32, [%r5];
	setp.ge.s32 	%p33, %r31, %r32;
	@%p33 bra 	$L__BB2_38;
	st.shared.u32 	[%r5+4], %r32;
	st.shared.u32 	[%r5], %r31;
$L__BB2_38:
	bar.sync 	0;
	add.s32 	%r47, %r47, 1;
	setp.ne.s32 	%p34, %r47, 0;
	@%p34 bra 	$L__BB2_32;
$L__BB2_39:
	@%p6 bra 	$L__BB2_41;
	ld.shared.u32 	%r45, [%r5];
	st.global.u32 	[%rd1], %r45;
$L__BB2_41:
	ret;

}
	// .globl	_Z32quickSortWithoutStreamCompactionPiS_S_S_S_S_S_
.visible .entry _Z32quickSortWithoutStreamCompactionPiS_S_S_S_S_S_(
	.param .u64 .ptr .align 1 _Z32quickSortWithoutStreamCompactionPiS_S_S_S_S_S__param_0,
	.param .u64 .ptr .align 1 _Z32quickSortWithoutStreamCompactionPiS_S_S_S_S_S__param_1,
	.param .u64 .ptr .align 1 _Z32quickSortWithoutStreamCompactionPiS_S_S_S_S_S__param_2,
	.param .u64 .ptr .align 1 _Z32quickSortWithoutStreamCompactionPiS_S_S_S_S_S__param_3,
	.param .u64 .ptr .align 1 _Z32quickSortWithoutStreamCompactionPiS_S_S_S_S_S__param_4,
	.param .u64 .ptr .align 1 _Z32quickSortWithoutStreamCompactionPiS_S_S_S_S_S__param_5,
	.param .u64 .ptr .align 1 _Z32quickSortWithoutStreamCompactionPiS_S_S_S_S_S__param_6
)
{
	.reg .pred 	%p<50>;
	.reg .b32 	%r<256>;
	.reg .b64 	%rd<98>;
	// demoted variable
	.shared .align 4 .u32 _ZZ32quickSortWithoutStreamCompactionPiS_S_S_S_S_S_E9indexLeft;
	// demoted variable
	.shared .align 4 .u32 _ZZ32quickSortWithoutStreamCompactionPiS_S_S_S_S_S_E10indexRight;
	ld.param.u64 	%rd16, [_Z32quickSortWithoutStreamCompactionPiS_S_S_S_S_S__param_0];
	ld.param.u64 	%rd17, [_Z32quickSortWithoutStreamCompactionPiS_S_S_S_S_S__param_1];
	ld.param.u64 	%rd18, [_Z32quickSortWithoutStreamCompactionPiS_S_S_S_S_S__param_2];
	ld.param.u64 	%rd19, [_Z32quickSortWithoutStreamCompactionPiS_S_S_S_S_S__param_4];
	cvta.to.global.u64 	%rd1, %rd17;
	cvta.to.global.u64 	%rd2, %rd18;
	cvta.to.global.u64 	%rd3, %rd16;
	cvta.to.global.u64 	%rd20, %rd19;
	mov.u32 	%r150, %ctaid.x;
	mov.u32 	%r1, %tid.x;
	shl.b32 	%r151, %r150, 1;
	mul.wide.u32 	%rd21, %r151, 4;
	add.s64 	%rd22, %rd20, %rd21;
	ld.global.nc.u32 	%r2, [%rd22];
	ld.global.nc.u32 	%r3, [%rd22+4];
	sub.s32 	%r4, %r3, %r2;
	setp.lt.s32 	%p1, %r4, 1;
	@%p1 bra 	$L__BB3_81;
	mov.u32 	%r5, %ntid.x;
	mul.wide.s32 	%rd23, %r3, 4;
	add.s64 	%rd24, %rd3, %rd23;
	ld.global.u32 	%r6, [%rd24];
	setp.ne.s32 	%p2, %r1, 0;
	@%p2 bra 	$L__BB3_3;
	mov.b32 	%r152, 0;
	st.shared.u32 	[_ZZ32quickSortWithoutStreamCompactionPiS_S_S_S_S_S_E9indexLeft], %r152;
	st.shared.u32 	[_ZZ32quickSortWithoutStreamCompactionPiS_S_S_S_S_S_E10indexRight], %r152;
$L__BB3_3:
	bar.sync 	0;
	add.s32 	%r154, %r4, 1;
	div.u32 	%r155, %r154, %r5;
	max.s32 	%r156, %r155, 0;
	add.s32 	%r7, %r156, 1;
	and.b32  	%r8, %r7, 3;
	setp.lt.s32 	%p3, %r155, 3;
	mov.b32 	%r225, 0;
	@%p3 bra 	$L__BB3_26;
	and.b32  	%r225, %r7, -4;
	neg.s32 	%r224, %r225;
	add.s32 	%r223, %r1, %r5;
	add.s32 	%r221, %r223, %r2;
	sub.s32 	%r222, %r3, %r221;
	shl.b32 	%r157, %r5, 1;
	add.s32 	%r220, %r1, %r157;
	add.s32 	%r213, %r1, %r2;
	add.s32 	%r218, %r213, %r157;
	sub.s32 	%r219, %r3, %r218;
	mul.lo.s32 	%r158, %r5, 3;
	add.s32 	%r217, %r1, %r158;
	add.s32 	%r215, %r213, %r158;
	sub.s32 	%r216, %r3, %r215;
	sub.s32 	%r214, %r3, %r213;
	mov.u32 	%r212, %r1;
$L__BB3_5:
	setp.gt.s32 	%p4, %r212, %r4;
	@%p4 bra 	$L__BB3_10;
	mul.wide.s32 	%rd25, %r213, 4;
	add.s64 	%rd26, %rd3, %rd25;
	ld.global.u32 	%r35, [%rd26];
	setp.ge.s32 	%p5, %r35, %r6;
	@%p5 bra 	$L__BB3_8;
	atom.shared.add.u32 	%r161, [_ZZ32quickSortWithoutStreamCompactionPiS_S_S_S_S_S_E9indexLeft], 1;
	add.s32 	%r162, %r161, %r2;
	mul.wide.s32 	%rd29, %r162, 4;
	add.s64 	%rd30, %rd1, %rd29;
	st.global.u32 	[%rd30], %r35;
	bra.uni 	$L__BB3_10;
$L__BB3_8:
	setp.eq.s32 	%p6, %r214, 0;
	@%p6 bra 	$L__BB3_10;
	atom.shared.add.u32 	%r159, [_ZZ32quickSortWithoutStreamCompactionPiS_S_S_S_S_S_E10indexRight], 1;
	add.s32 	%r160, %r159, %r2;
	mul.wide.s32 	%rd27, %r160, 4;
	add.s64 	%rd28, %rd2, %rd27;
	st.global.u32 	[%rd28], %r35;
$L__BB3_10:
	setp.gt.s32 	%p7, %r223, %r4;
	@%p7 bra 	$L__BB3_15;
	mul.wide.s32 	%rd31, %r221, 4;
	add.s64 	%rd32, %rd3, %rd31;
	ld.global.u32 	%r36, [%rd32];
	setp.lt.s32 	%p8, %r36, %r6;
	@%p8 bra 	$L__BB3_14;
	setp.eq.s32 	%p9, %r222, 0;
	@%p9 bra 	$L__BB3_15;
	atom.shared.add.u32 	%r163, [_ZZ32quickSortWithoutStreamCompactionPiS_S_S_S_S_S_E10indexRight], 1;
	add.s32 	%r164, %r163, %r2;
	mul.wide.s32 	%rd33, %r164, 4;
	add.s64 	%rd34, %rd2, %rd33;
	st.global.u32 	[%rd34], %r36;
	bra.uni 	$L__BB3_15;
$L__BB3_14:
	atom.shared.add.u32 	%r165, [_ZZ32quickSortWithoutStreamCompactionPiS_S_S_S_S_S_E9indexLeft], 1;
	add.s32 	%r166, %r165, %r2;
	mul.wide.s32 	%rd35, %r166, 4;
	add.s64 	%rd36, %rd1, %rd35;
	st.global.u32 	[%rd36], %r36;
$L__BB3_15:
	setp.gt.s32 	%p10, %r220, %r4;
	@%p10 bra 	$L__BB3_20;
	mul.wide.s32 	%rd37, %r218, 4;
	add.s64 	%rd38, %rd3, %rd37;
	ld.global.u32 	%r37, [%rd38];
	setp.lt.s32 	%p11, %r37, %r6;
	@%p11 bra 	$L__BB3_19;
	setp.eq.s32 	%p12, %r219, 0;
	@%p12 bra 	$L__BB3_20;
	atom.shared.add.u32 	%r167, [_ZZ32quickSortWithoutStreamCompactionPiS_S_S_S_S_S_E10indexRight], 1;
	add.s32 	%r168, %r167, %r2;
	mul.wide.s32 	%rd39, %r168, 4;
	add.s64 	%rd40, %rd2, %rd39;
	st.global.u32 	[%rd40], %r37;
	bra.uni 	$L__BB3_20;
$L__BB3_19:
	atom.shared.add.u32 	%r169, [_ZZ32quickSortWithoutStreamCompactionPiS_S_S_S_S_S_E9indexLeft], 1;
	add.s32 	%r170, %r169, %r2;
	mul.wide.s32 	%rd41, %r170, 4;
	add.s64 	%rd42, %rd1, %rd41;
	st.global.u32 	[%rd42], %r37;
$L__BB3_20:
	setp.gt.s32 	%p13, %r217, %r4;
	@%p13 bra 	$L__BB3_25;
	mul.wide.s32 	%rd43, %r215, 4;
	add.s64 	%rd44, %rd3, %rd43;
	ld.global.u32 	%r38, [%rd44];
	setp.lt.s32 	%p14, %r38, %r6;
	@%p14 bra 	$L__BB3_24;
	setp.eq.s32 	%p15, %r216, 0;
	@%p15 bra 	$L__BB3_25;
	atom.shared.add.u32 	%r171, [_ZZ32quickSortWithoutStreamCompactionPiS_S_S_S_S_S_E10indexRight], 1;
	add.s32 	%r172, %r171, %r2;
	mul.wide.s32 	%rd45, %r172, 4;
	add.s64 	%rd46, %rd2, %rd45;
	st.global.u32 	[%rd46], %r38;
	bra.uni 	$L__BB3_25;
$L__BB3_24:
	atom.shared.add.u32 	%r173, [_ZZ32quickSortWithoutStreamCompactionPiS_S_S_S_S_S_E9indexLeft], 1;
	add.s32 	%r174, %r173, %r2;
	mul.wide.s32 	%rd47, %r174, 4;
	add.s64 	%rd48, %rd1, %rd47;
	st.global.u32 	[%rd48], %r38;
$L__BB3_25:
	add.s32 	%r224, %r224, 4;
	shl.b32 	%r175, %r5, 2;
	add.s32 	%r223, %r223, %r175;
	sub.s32 	%r222, %r222, %r175;
	add.s32 	%r221, %r221, %r175;
	add.s32 	%r220, %r220, %r175;
	sub.s32 	%r219, %r219, %r175;
	add.s32 	%r218, %r218, %r175;
	add.s32 	%r217, %r217, %r175;
	sub.s32 	%r216, %r216, %r175;
	add.s32 	%r215, %r215, %r175;
	sub.s32 	%r214, %r214, %r175;
	add.s32 	%r213, %r213, %r175;
	add.s32 	%r212, %r212, %r175;
	setp.ne.s32 	%p16, %r224, 0;
	@%p16 bra 	$L__BB3_5;
$L__BB3_26:
	setp.eq.s32 	%p17, %r8, 0;
	@%p17 bra 	$L__BB3_34;
	mad.lo.s32 	%r227, %r5, %r225, %r1;
	add.s32 	%r228, %r227, %r2;
	sub.s32 	%r229, %r3, %r228;
	neg.s32 	%r226, %r8;
$L__BB3_28:
	.pragma "nounroll";
	mul.wide.s32 	%rd49, %r228, 4;
	add.s64 	%rd4, %rd3, %rd49;
	setp.gt.s32 	%p18, %r227, %r4;
	@%p18 bra 	$L__BB3_33;
	ld.global.u32 	%r61, [%rd4];
	setp.lt.s32 	%p19, %r61, %r6;
	@%p19 bra 	$L__BB3_32;
	setp.eq.s32 	%p20, %r229, 0;
	@%p20 bra 	$L__BB3_33;
	atom.shared.add.u32 	%r176, [_ZZ32quickSortWithoutStreamCompactionPiS_S_S_S_S_S_E10indexRight], 1;
	add.s32 	%r177, %r176, %r2;
	mul.wide.s32 	%rd50, %r177, 4;
	add.s64 	%rd51, %rd2, %rd50;
	st.global.u32 	[%rd51], %r61;
	bra.uni 	$L__BB3_33;
$L__BB3_32:
	atom.shared.add.u32 	%r178, [_ZZ32quickSortWithoutStreamCompactionPiS_S_S_S_S_S_E9indexLeft], 1;
	add.s32 	%r179, %r178, %r2;
	mul.wide.s32 	%rd52, %r179, 4;
	add.s64 	%rd53, %rd1, %rd52;
	st.global.u32 	[%rd53], %r61;
$L__BB3_33:
	sub.s32 	%r229, %r229, %r5;
	add.s32 	%r228, %r228, %r5;
	add.s32 	%r227, %r227, %r5;
	add.s32 	%r226, %r226, 1;
	setp.ne.s32 	%p21, %r226, 0;
	@%p21 bra 	$L__BB3_28;
$L__BB3_34:
	bar.sync 	0;
	ld.shared.u32 	%r66, [_ZZ32quickSortWithoutStreamCompactionPiS_S_S_S_S_S_E9indexLeft];
	ld.shared.u32 	%r67, [_ZZ32quickSortWithoutStreamCompactionPiS_S_S_S_S_S_E10indexRight];
	setp.lt.s32 	%p22, %r66, 1;
	@%p22 bra 	$L__BB3_51;
	div.u32 	%r181, %r66, %r5;
	add.s32 	%r68, %r181, 1;
	and.b32  	%r69, %r68, 3;
	setp.lt.u32 	%p23, %r181, 3;
	mov.b32 	%r239, 0;
	@%p23 bra 	$L__BB3_46;
	and.b32  	%r239, %r68, -4;
	neg.s32 	%r238, %r239;
	add.s32 	%r237, %r1, %r5;
	add.s32 	%r236, %r237, %r2;
	shl.b32 	%r182, %r5, 1;
	add.s32 	%r235, %r1, %r182;
	add.s32 	%r231, %r1, %r2;
	add.s32 	%r234, %r231, %r182;
	mul.lo.s32 	%r183, %r5, 3;
	add.s32 	%r233, %r1, %r183;
	add.s32 	%r232, %r231, %r183;
	mov.u32 	%r230, %r1;
$L__BB3_37:
	setp.ge.s32 	%p24, %r230, %r66;
	@%p24 bra 	$L__BB3_39;
	mul.wide.s32 	%rd54, %r231, 4;
	add.s64 	%rd55, %rd1, %rd54;
	ld.global.u32 	%r184, [%rd55];
	add.s64 	%rd56, %rd3, %rd54;
	st.global.u32 	[%rd56], %r184;
$L__BB3_39:
	setp.ge.s32 	%p25, %r237, %r66;
	@%p25 bra 	$L__BB3_41;
	mul.wide.s32 	%rd57, %r236, 4;
	add.s64 	%rd58, %rd1, %rd57;
	ld.global.u32 	%r185, [%rd58];
	add.s64 	%rd59, %rd3, %rd57;
	st.global.u32 	[%rd59], %r185;
$L__BB3_41:
	setp.ge.s32 	%p26, %r235, %r66;
	@%p26 bra 	$L__BB3_43;
	mul.wide.s32 	%rd60, %r234, 4;
	add.s64 	%rd61, %rd1, %rd60;
	ld.global.u32 	%r186, [%rd61];
	add.s64 	%rd62, %rd3, %rd60;
	st.global.u32 	[%rd62], %r186;
$L__BB3_43:
	setp.ge.s32 	%p27, %r233, %r66;
	@%p27 bra 	$L__BB3_45;
	mul.wide.s32 	%rd63, %r232, 4;
	add.s64 	%rd64, %rd1, %rd63;
	ld.global.u32 	%r187, [%rd64];
	add.s64 	%rd65, %rd3, %rd63;
	st.global.u32 	[%rd65], %r187;
$L__BB3_45:
	add.s32 	%r238, %r238, 4;
	shl.b32 	%r188, %r5, 2;
	add.s32 	%r237, %r237, %r188;
	add.s32 	%r236, %r236, %r188;
	add.s32 	%r235, %r235, %r188;
	add.s32 	%r234, %r234, %r188;
	add.s32 	%r233, %r233, %r188;
	add.s32 	%r232, %r232, %r188;
	add.s32 	%r231, %r231, %r188;
	add.s32 	%r230, %r230, %r188;
	setp.ne.s32 	%p28, %r238, 0;
	@%p28 bra 	$L__BB3_37;
$L__BB3_46:
	setp.eq.s32 	%p29, %r69, 0;
	@%p29 bra 	$L__BB3_51;
	mad.lo.s32 	%r241, %r5, %r239, %r1;
	add.s32 	%r242, %r241, %r2;
	neg.s32 	%r240, %r69;
$L__BB3_48:
	.pragma "nounroll";
	mul.wide.s32 	%rd66, %r242, 4;
	add.s64 	%rd5, %rd3, %rd66;
	add.s64 	%rd6, %rd1, %rd66;
	setp.ge.s32 	%p30, %r241, %r66;
	@%p30 bra 	$L__BB3_50;
	ld.global.u32 	%r189, [%rd6];
	st.global.u32 	[%rd5], %r189;
$L__BB3_50:
	add.s32 	%r242, %r242, %r5;
	add.s32 	%r241, %r241, %r5;
	add.s32 	%r240, %r240, 1;
	setp.ne.s32 	%p31, %r240, 0;
	@%p31 bra 	$L__BB3_48;
$L__BB3_51:
	setp.ne.s32 	%p32, %r1, 0;
	@%p32 bra 	$L__BB3_53;
	add.s32 	%r190, %r66, %r2;
	mul.wide.s32 	%rd67, %r190, 4;
	add.s64 	%rd68, %rd3, %rd67;
	st.global.u32 	[%rd68], %r6;
$L__BB3_53:
	setp.lt.s32 	%p33, %r67, 1;
	@%p33 bra 	$L__BB3_70;
	div.u32 	%r192, %r67, %r5;
	add.s32 	%r107, %r192, 1;
	and.b32  	%r108, %r107, 3;
	setp.lt.u32 	%p34, %r192, 3;
	mov.b32 	%r252, 0;
	@%p34 bra 	$L__BB3_65;
	and.b32  	%r252, %r107, -4;
	neg.s32 	%r251, %r252;
	add.s32 	%r243, %r1, %r2;
	add.s32 	%r250, %r243, %r5;
	shl.b32 	%r193, %r5, 1;
	add.s32 	%r249, %r243, %r193;
	mul.lo.s32 	%r194, %r5, 3;
	add.s32 	%r248, %r243, %r194;
	add.s32 	%r247, %r250, %r66;
	add.s32 	%r244, %r243, %r66;
	add.s32 	%r246, %r244, %r193;
	add.s32 	%r245, %r244, %r194;
$L__BB3_56:
	setp.ge.s32 	%p35, %r244, %r3;
	@%p35 bra 	$L__BB3_58;
	mul.wide.s32 	%rd69, %r243, 4;
	add.s64 	%rd70, %rd2, %rd69;
	ld.global.u32 	%r195, [%rd70];
	mul.wide.s32 	%rd71, %r244, 4;
	add.s64 	%rd72, %rd3, %rd71;
	st.global.u32 	[%rd72+4], %r195;
$L__BB3_58:
	setp.ge.s32 	%p36, %r247, %r3;
	@%p36 bra 	$L__BB3_60;
	mul.wide.s32 	%rd73, %r250, 4;
	add.s64 	%rd74, %rd2, %rd73;
	ld.global.u32 	%r196, [%rd74];
	mul.wide.s32 	%rd75, %r247, 4;
	add.s64 	%rd76, %rd3, %rd75;
	st.global.u32 	[%rd76+4], %r196;
$L__BB3_60:
	setp.ge.s32 	%p37, %r246, %r3;
	@%p37 bra 	$L__BB3_62;
	mul.wide.s32 	%rd77, %r249, 4;
	add.s64 	%rd78, %rd2, %rd77;
	ld.global.u32 	%r197, [%rd78];
	mul.wide.s32 	%rd79, %r246, 4;
	add.s64 	%rd80, %rd3, %rd79;
	st.global.u32 	[%rd80+4], %r197;
$L__BB3_62:
	setp.ge.s32 	%p38, %r245, %r3;
	@%p38 bra 	$L__BB3_64;
	mul.wide.s32 	%rd81, %r248, 4;
	add.s64 	%rd82, %rd2, %rd81;
	ld.global.u32 	%r198, [%rd82];
	mul.wide.s32 	%rd83, %r245, 4;
	add.s64 	%rd84, %rd3, %rd83;
	st.global.u32 	[%rd84+4], %r198;
$L__BB3_64:
	add.s32 	%r251, %r251, 4;
	shl.b32 	%r199, %r5, 2;
	add.s32 	%r250, %r250, %r199;
	add.s32 	%r249, %r249, %r199;
	add.s32 	%r248, %r248, %r199;
	add.s32 	%r247, %r247, %r199;
	add.s32 	%r246, %r246, %r199;
	add.s32 	%r245, %r245, %r199;
	add.s32 	%r244, %r244, %r199;
	add.s32 	%r243, %r243, %r199;
	setp.ne.s32 	%p39, %r251, 0;
	@%p39 bra 	$L__BB3_56;
$L__BB3_65:
	setp.eq.s32 	%p40, %r108, 0;
	@%p40 bra 	$L__BB3_70;
	add.s32 	%r200, %r1, %r2;
	mad.lo.s32 	%r255, %r5, %r252, %r200;
	add.s64 	%rd7, %rd3, 4;
	add.s32 	%r254, %r255, %r66;
	neg.s32 	%r253, %r108;
$L__BB3_67:
	.pragma "nounroll";
	mul.wide.s32 	%rd85, %r255, 4;
	add.s64 	%rd8, %rd2, %rd85;
	mul.wide.s32 	%rd86, %r254, 4;
	add.s64 	%rd9, %rd7, %rd86;
	setp.ge.s32 	%p41, %r254, %r3;
	@%p41 bra 	$L__BB3_69;
	ld.global.u32 	%r201, [%rd8];
	st.global.u32 	[%rd9], %r201;
$L__BB3_69:
	add.s32 	%r255, %r255, %r5;
	add.s32 	%r254, %r254, %r5;
	add.s32 	%r253, %r253, 1;
	setp.ne.s32 	%p42, %r253, 0;
	@%p42 bra 	$L__BB3_67;
$L__BB3_70:
	setp.ne.s32 	%p43, %r1, 0;
	bar.sync 	0;
	@%p43 bra 	$L__BB3_81;
	ld.param.u64 	%rd97, [_Z32quickSortWithoutStreamCompactionPiS_S_S_S_S_S__param_6];
	ld.param.u64 	%rd96, [_Z32quickSortWithoutStreamCompactionPiS_S_S_S_S_S__param_5];
	ld.param.u64 	%rd95, [_Z32quickSortWithoutStreamCompactionPiS_S_S_S_S_S__param_3];
	cvta.to.global.u64 	%rd10, %rd95;
	cvta.to.global.u64 	%rd11, %rd96;
	cvta.to.global.u64 	%rd12, %rd97;
	setp.lt.s32 	%p44, %r66, 2;
	@%p44 bra 	$L__BB3_76;
	add.s32 	%r202, %r2, %r66;
	add.s32 	%r147, %r202, -1;
	setp.le.s32 	%p45, %r147, %r2;
	@%p45 bra 	$L__BB3_76;
	setp.gt.u32 	%p46, %r66, 1024;
	@%p46 bra 	$L__BB3_75;
	atom.global.add.u32 	%r205, [%rd10+4], 1;
	shl.b32 	%r206, %r205, 1;
	mul.wide.s32 	%rd89, %r206, 4;
	add.s64 	%rd90, %rd12, %rd89;
	st.global.u32 	[%rd90], %r2;
	st.global.u32 	[%rd90+4], %r147;
	bra.uni 	$L__BB3_76;
$L__BB3_75:
	atom.global.add.u32 	%r203, [%rd10], 1;
	shl.b32 	%r204, %r203, 1;
	mul.wide.s32 	%rd87, %r204, 4;
	add.s64 	%rd88, %rd11, %rd87;
	st.global.u32 	[%rd88], %r2;
	st.global.u32 	[%rd88+4], %r147;
$L__BB3_76:
	setp.lt.s32 	%p47, %r67, 2;
	@%p47 bra 	$L__BB3_81;
	add.s32 	%r148, %r66, %r2;
	add.s32 	%r149, %r148, 1;
	setp.le.s32 	%p48, %r3, %r149;
	@%p48 bra 	$L__BB3_81;
	sub.s32 	%r207, %r3, %r148;
	setp.gt.s32 	%p49, %r207, 1024;
	@%p49 bra 	$L__BB3_80;
	atom.global.add.u32 	%r210, [%rd10+4], 1;
	shl.b32 	%r211, %r210, 1;
	mul.wide.s32 	%rd93, %r211, 4;
	add.s64 	%rd94, %rd12, %rd93;
	st.global.u32 	[%rd94], %r149;
	st.global.u32 	[%rd94+4], %r3;
	bra.uni 	$L__BB3_81;
$L__BB3_80:
	atom.global.add.u32 	%r208, [%rd10], 1;
	shl.b32 	%r209, %r208, 1;
	mul.wide.s32 	%rd91, %r209, 4;
	add.s64 	%rd92, %rd11, %rd91;
	st.global.u32 	[%rd92], %r149;
	st.global.u32 	[%rd92+4], %r3;
$L__BB3_81:
	ret;

}
	// .globl	_Z9qSortMainPiS_S_iS_S_S_
.visible .entry _Z9qSortMainPiS_S_iS_S_S_(
	.param .u64 .ptr .align 1 _Z9qSortMainPiS_S_iS_S_S__param_0,
	.param .u64 .ptr .align 1 _Z9qSortMainPiS_S_iS_S_S__param_1,
	.param .u64 .ptr .align 1 _Z9qSortMainPiS_S_iS_S_S__param_2,
	.param .u32 _Z9qSortMainPiS_S_iS_S_S__param_3,
	.param .u64 .ptr .align 1 _Z9qSortMainPiS_S_iS_S_S__param_4,
	.param .u64 .ptr .align 1 _Z9qSortMainPiS_S_iS_S_S__param_5,
	.param .u64 .ptr .align 1 _Z9qSortMainPiS_S_iS_S_S__param_6
)
{


	ret;

}


// ===== COMPILED SASS (sm_100) =====

	.target	sm_100

	.elftype	@"ET_EXEC"


//--------------------- .note.nv.tkinfo           --------------------------
	.section	.note.nv.tkinfo,"",@"SHT_NOTE"
	.sectionflags	@"SHF_NOTE_NV_TKINFO"
	.tkinfo
        /*0018*/ 	.word	0x00000002
        /*0030*/ 	.string	""
        /*0030*/ 	.string	"ptxas"
        /*0030*/ 	.string	"Cuda compilation tools, release 13.0, V13.0.88"
        /*0030*/ 	.string	"Build cuda_13.0.r13.0/compiler.36424714_0"
        /*0030*/ 	.string	"-arch sm_100 -m 64 "



//--------------------- .note.nv.cuinfo           --------------------------
	.section	.note.nv.cuinfo,"",@"SHT_NOTE"
	.sectionflags	@"SHF_NOTE_NV_CUINFO"
        /*0018*/ 	.short	0x0002
        /*001a*/ 	.short	0x0064
        /*001c*/ 	.short	0x0082
	.zero		2


//--------------------- .nv.info                  --------------------------
	.section	.nv.info,"",@"SHT_CUDA_INFO"
	.align	4


	//----- nvinfo : EIATTR_REGCOUNT
	.align		4
        /*0000*/ 	.byte	0x04, 0x2f
        /*0002*/ 	.short	(.L_1 - .L_0)
	.align		4
.L_0:
        /*0004*/ 	.word	index@(_Z13resetNumTasksPi)
        /*0008*/ 	.word	0x00000006


	//----- nvinfo : EIATTR_FRAME_SIZE
	.align		4
.L_1:
        /*000c*/ 	.byte	0x04, 0x11
        /*000e*/ 	.short	(.L_3 - .L_2)
	.align		4
.L_2:
        /*0010*/ 	.word	index@(_Z13resetNumTasksPi)
        /*0014*/ 	.word	0x00000000


	//----- nvinfo : EIATTR_REGCOUNT
	.align		4
.L_3:
        /*0018*/ 	.byte	0x04, 0x2f
        /*001a*/ 	.short	(.L_5 - .L_4)
	.align		4
.L_4:
        /*001c*/ 	.word	index@(_Z13copyTasksBackPiS_S_S_S_S_S_S_)
        /*0020*/ 	.word	0x0000001e


	//----- nvinfo : EIATTR_FRAME_SIZE
	.align		4
.L_5:
        /*0024*/ 	.byte	0x04, 0x11
        /*0026*/ 	.short	(.L_7 - .L_6)
	.align		4
.L_6:
        /*0028*/ 	.word	index@(_Z13copyTasksBackPiS_S_S_S_S_S_S_)
        /*002c*/ 	.word	0x00000000


	//----- nvinfo : EIATTR_REGCOUNT
	.align		4
.L_7:
        /*0030*/ 	.byte	0x04, 0x2f
        /*0032*/ 	.short	(.L_9 - .L_8)
	.align		4
.L_8:
        /*0034*/ 	.word	index@(_Z9bruteSortPiS_)
        /*0038*/ 	.word	0x0000000c


	//----- nvinfo : EIATTR_FRAME_SIZE
	.align		4
.L_9:
        /*003c*/ 	.byte	0x04, 0x11
        /*003e*/ 	.short	(.L_11 - .L_10)
	.align		4
.L_10:
        /*0040*/ 	.word	index@(_Z9bruteSortPiS_)
        /*0044*/ 	.word	0x00000000


	//----- nvinfo : EIATTR_REGCOUNT
	.align		4
.L_11:
        /*0048*/ 	.byte	0x04, 0x2f
        /*004a*/ 	.short	(.L_13 - .L_12)
	.align		4
.L_12:
        /*004c*/ 	.word	index@(_Z32quickSortWithoutStreamCompactionPiS_S_S_S_S_S_)
        /*0050*/ 	.word	0x00000020


	//----- nvinfo : EIATTR_FRAME_SIZE
	.align		4
.L_13:
        /*0054*/ 	.byte	0x04, 0x11
        /*0056*/ 	.short	(.L_15 - .L_14)
	.align		4
.L_14:
        /*0058*/ 	.word	index@(_Z32quickSortWithoutStreamCompactionPiS_S_S_S_S_S_)
        /*005c*/ 	.word	0x00000000


	//----- nvinfo : EIATTR_REGCOUNT
	.align		4
.L_15:
        /*0060*/ 	.byte	0x04, 0x2f
        /*0062*/ 	.short	(.L_17 - .L_16)
	.align		4
.L_16:
        /*0064*/ 	.word	index@(_Z9qSortMainPiS_S_iS_S_S_)
        /*0068*/ 	.word	0x00000004


	//----- nvinfo : EIATTR_FRAME_SIZE
	.align		4
.L_17:
        /*006c*/ 	.byte	0x04, 0x11
        /*006e*/ 	.short	(.L_19 - .L_18)
	.align		4
.L_18:
        /*0070*/ 	.word	index@(_Z9qSortMainPiS_S_iS_S_S_)
        /*0074*/ 	.word	0x00000000


	//----- nvinfo : EIATTR_MIN_STACK_SIZE
	.align		4
.L_19:
        /*0078*/ 	.byte	0x04, 0x12
        /*007a*/ 	.short	(.L_21 - .L_20)
	.align		4
.L_20:
        /*007c*/ 	.word	index@(_Z9qSortMainPiS_S_iS_S_S_)
        /*0080*/ 	.word	0x00000000


	//----- nvinfo : EIATTR_MIN_STACK_SIZE
	.align		4
.L_21:
        /*0084*/ 	.byte	0x04, 0x12
        /*0086*/ 	.short	(.L_23 - .L_22)
	.align		4
.L_22:
        /*0088*/ 	.word	index@(_Z32quickSortWithoutStreamCompactionPiS_S_S_S_S_S_)
        /*008c*/ 	.word	0x00000000


	//----- nvinfo : EIATTR_MIN_STACK_SIZE
	.align		4
.L_23:
        /*0090*/ 	.byte	0x04, 0x12
        /*0092*/ 	.short	(.L_25 - .L_24)
	.align		4
.L_24:
        /*0094*/ 	.word	index@(_Z9bruteSortPiS_)
        /*0098*/ 	.word	0x00000000


	//----- nvinfo : EIATTR_MIN_STACK_SIZE
	.align		4
.L_25:
        /*009c*/ 	.byte	0x04, 0x12
        /*009e*/ 	.short	(.L_27 - .L_26)
	.align		4
.L_26:
        /*00a0*/ 	.word	index@(_Z13copyTasksBackPiS_S_S_S_S_S_S_)
        /*00a4*/ 	.word	0x00000000


	//----- nvinfo : EIATTR_MIN_STACK_SIZE
	.align		4
.L_27:
        /*00a8*/ 	.byte	0x04, 0x12
        /*00aa*/ 	.short	(.L_29 - .L_28)
	.align		4
.L_28:
        /*00ac*/ 	.word	index@(_Z13resetNumTasksPi)
        /*00b0*/ 	.word	0x00000000
.L_29:


//--------------------- .nv.compat                --------------------------
	.section	.nv.compat,"",@"SHT_CUDA_COMPAT_INFO"
	.align	4
        /*0000*/ 	.byte	0x02, 0x09, 0x00, 0x00, 0x02, 0x02, 0x01, 0x00, 0x02, 0x05, 0x05, 0x00, 0x03, 0x07, 0x01, 0x01
        /*0010*/ 	.byte	0x02, 0x03, 0x00, 0x00, 0x02, 0x06, 0x01, 0x00, 0x04, 0x0b, 0x08, 0x00, 0x09, 0x00, 0x00, 0x00
        /*0020*/ 	.byte	0x00, 0x00, 0x00, 0x00


//--------------------- .nv.info._Z9qSortMainPiS_S_iS_S_S_ --------------------------
	.section	.nv.info._Z9qSortMainPiS_S_iS_S_S_,"",@"SHT_CUDA_INFO"
	.sectionflags	@""
	.align	4


	//----- nvinfo : EIATTR_CUDA_API_VERSION
	.align		4
        /*0000*/ 	.byte	0x04, 0x37
        /*0002*/ 	.short	(.L_31 - .L_30)
.L_30:
        /*0004*/ 	.word	0x00000082


	//----- nvinfo : EIATTR_KPARAM_INFO
	.align		4
.L_31:
        /*0008*/ 	.byte	0x04, 0x17
        /*000a*/ 	.short	(.L_33 - .L_32)
.L_32:
        /*000c*/ 	.word	0x00000000
        /*0010*/ 	.short	0x0006
        /*0012*/ 	.short	0x0030
        /*0014*/ 	.byte	0x00, 0xf5, 0x21, 0x00


	//----- nvinfo : EIATTR_KPARAM_INFO
	.align		4
.L_33:
        /*0018*/ 	.byte	0x04, 0x17
        /*001a*/ 	.short	(.L_35 - .L_34)
.L_34:
        /*001c*/ 	.word	0x00000000
        /*0020*/ 	.short	0x0005
        /*0022*/ 	.short	0x0028
        /*0024*/ 	.byte	0x00, 0xf5, 0x21, 0x00


	//----- nvinfo : EIATTR_KPARAM_INFO
	.align		4
.L_35:
        /*0028*/ 	.byte	0x04, 0x17
        /*002a*/ 	.short	(.L_37 - .L_36)
.L_36:
        /*002c*/ 	.word	0x00000000
        /*0030*/ 	.short	0x0004
        /*0032*/ 	.short	0x0020
        /*0034*/ 	.byte	0x00, 0xf5, 0x21, 0x00


	//----- nvinfo : EIATTR_KPARAM_INFO
	.align		4
.L_37:
        /*0038*/ 	.byte	0x04, 0x17
        /*003a*/ 	.short	(.L_39 - .L_38)
.L_38:
        /*003c*/ 	.word	0x00000000
        /*0040*/ 	.short	0x0003
        /*0042*/ 	.short	0x0018
        /*0044*/ 	.byte	0x00, 0xf0, 0x11, 0x00


	//----- nvinfo : EIATTR_KPARAM_INFO
	.align		4
.L_39:
        /*0048*/ 	.byte	0x04, 0x17
        /*004a*/ 	.short	(.L_41 - .L_40)
.L_40:
        /*004c*/ 	.word	0x00000000
        /*0050*/ 	.short	0x0002
        /*0052*/ 	.short	0x0010
        /*0054*/ 	.byte	0x00, 0xf5, 0x21, 0x00


	//----- nvinfo : EIATTR_KPARAM_INFO
	.align		4
.L_41:
        /*0058*/ 	.byte	0x04, 0x17
        /*005a*/ 	.short	(.L_43 - .L_42)
.L_42:
        /*005c*/ 	.word	0x00000000
        /*0060*/ 	.short	0x0001
        /*0062*/ 	.short	0x0008
        /*0064*/ 	.byte	0x00, 0xf5, 0x21, 0x00


	//----- nvinfo : EIATTR_KPARAM_INFO
	.align		4
.L_43:
        /*0068*/ 	.byte	0x04, 0x17
        /*006a*/ 	.short	(.L_45 - .L_44)
.L_44:
        /*006c*/ 	.word	0x00000000
        /*0070*/ 	.short	0x0000
        /*0072*/ 	.short	0x0000
        /*0074*/ 	.byte	0x00, 0xf5, 0x21, 0x00


	//----- nvinfo : EIATTR_SPARSE_MMA_MASK
	.align		4
.L_45:
        /*0078*/ 	.byte	0x03, 0x50
        /*007a*/ 	.short	0x0000


	//----- nvinfo : EIATTR_MAXREG_COUNT
	.align		4
        /*007c*/ 	.byte	0x03, 0x1b
        /*007e*/ 	.short	0x00ff


	//----- nvinfo : EIATTR_MERCURY_ISA_VERSION
	.align		4
        /*0080*/ 	.byte	0x03, 0x5f
        /*0082*/ 	.short	0x0101


	//----- nvinfo : EIATTR_VRC_CTA_INIT_COUNT
	.align		4
        /*0084*/ 	.byte	0x02, 0x4a
	.zero		1
	.zero		1


	//----- nvinfo : EIATTR_EXIT_INSTR_OFFSETS
	.align		4
        /*0088*/ 	.byte	0x04, 0x1c
        /*008a*/ 	.short	(.L_47 - .L_46)


	//   ....[0]....
.L_46:
        /*008c*/ 	.word	0x00000010


	//----- nvinfo : EIATTR_CBANK_PARAM_SIZE
	.align		4
.L_47:
        /*0090*/ 	.byte	0x03, 0x19
        /*0092*/ 	.short	0x0038


	//----- nvinfo : EIATTR_PARAM_CBANK
	.align		4
        /*0094*/ 	.byte	0x04, 0x0a
        /*0096*/ 	.short	(.L_49 - .L_48)
	.align		4
.L_48:
        /*0098*/ 	.word	index@(.nv.constant0._Z9qSortMainPiS_S_iS_S_S_)
        /*009c*/ 	.short	0x0380
        /*009e*/ 	.short	0x0038


	//----- nvinfo : EIATTR_SW_WAR
	.align		4
.L_49:
        /*00a0*/ 	.byte	0x04, 0x36
        /*00a2*/ 	.short	(.L_51 - .L_50)
.L_50:
        /*00a4*/ 	.word	0x00000008
.L_51:


//--------------------- .nv.info._Z32quickSortWithoutStreamCompactionPiS_S_S_S_S_S_ --------------------------
	.section	.nv.info._Z32quickSortWithoutStreamCompactionPiS_S_S_S_S_S_,"",@"SHT_CUDA_INFO"
	.sectionflags	@""
	.align	4


	//----- nvinfo : EIATTR_CUDA_API_VERSION
	.align		4
        /*0000*/ 	.byte	0x04, 0x37
        /*0002*/ 	.short	(.L_53 - .L_52)
.L_52:
        /*0004*/ 	.word	0x00000082


	//----- nvinfo : EIATTR_KPARAM_INFO
	.align		4
.L_53:
        /*0008*/ 	.byte	0x04, 0x17
        /*000a*/ 	.short	(.L_55 - .L_54)
.L_54:
        /*000c*/ 	.word	0x00000000
        /*0010*/ 	.short	0x0006
        /*0012*/ 	.short	0x0030
        /*0014*/ 	.byte	0x00, 0xf5, 0x21, 0x00


	//----- nvinfo : EIATTR_KPARAM_INFO
	.align		4
.L_55:
        /*0018*/ 	.byte	0x04, 0x17
        /*001a*/ 	.short	(.L_57 - .L_56)
.L_56:
        /*001c*/ 	.word	0x00000000
        /*0020*/ 	.short	0x0005
        /*0022*/ 	.short	0x0028
        /*0024*/ 	.byte	0x00, 0xf5, 0x21, 0x00


	//----- nvinfo : EIATTR_KPARAM_INFO
	.align		4
.L_57:
        /*0028*/ 	.byte	0x04, 0x17
        /*002a*/ 	.short	(.L_59 - .L_58)
.L_58:
        /*002c*/ 	.word	0x00000000
        /*0030*/ 	.short	0x0004
        /*0032*/ 	.short	0x0020
        /*0034*/ 	.byte	0x00, 0xf5, 0x21, 0x00


	//----- nvinfo : EIATTR_KPARAM_INFO
	.align		4
.L_59:
        /*0038*/ 	.byte	0x04, 0x17
        /*003a*/ 	.short	(.L_61 - .L_60)
.L_60:
        /*003c*/ 	.word	0x00000000
        /*0040*/ 	.short	0x0003
        /*0042*/ 	.short	0x0018
        /*0044*/ 	.byte	0x00, 0xf5, 0x21, 0x00


	//----- nvinfo : EIATTR_KPARAM_INFO
	.align		4
.L_61:
        /*0048*/ 	.byte	0x04, 0x17
        /*004a*/ 	.short	(.L_63 - .L_62)
.L_62:
        /*004c*/ 	.word	0x00000000
        /*0050*/ 	.short	0x0002
        /*0052*/ 	.short	0x0010
        /*0054*/ 	.byte	0x00, 0xf5, 0x21, 0x00


	//----- nvinfo : EIATTR_KPARAM_INFO
	.align		4
.L_63:
        /*0058*/ 	.byte	0x04, 0x17
        /*005a*/ 	.short	(.L_65 - .L_64)
.L_64:
        /*005c*/ 	.word	0x00000000
        /*0060*/ 	.short	0x0001
        /*0062*/ 	.short	0x0008
        /*0064*/ 	.byte	0x00, 0xf5, 0x21, 0x00


	//----- nvinfo : EIATTR_KPARAM_INFO
	.align		4
.L_65:
        /*0068*/ 	.byte	0x04, 0x17
        /*006a*/ 	.short	(.L_67 - .L_66)
.L_66:
        /*006c*/ 	.word	0x00000000
        /*0070*/ 	.short	0x0000
        /*0072*/ 	.short	0x0000
        /*0074*/ 	.byte	0x00, 0xf5, 0x21, 0x00


	//----- nvinfo : EIATTR_SPARSE_MMA_MASK
	.align		4
.L_67:
        /*0078*/ 	.byte	0x03, 0x50
        /*007a*/ 	.short	0x0000


	//----- nvinfo : EIATTR_MAXREG_COUNT
	.align		4
        /*007c*/ 	.byte	0x03, 0x1b
        /*007e*/ 	.short	0x00ff


	//----- nvinfo : EIATTR_NUM_BARRIERS
	.align		4
        /*0080*/ 	.byte	0x02, 0x4c
        /*0082*/ 	.byte	0x01
	.zero		1


	//----- nvinfo : EIATTR_MERCURY_ISA_VERSION
	.align		4
        /*0084*/ 	.byte	0x03, 0x5f
        /*0086*/ 	.short	0x0101


	//----- nvinfo : EIATTR_INT_WARP_WIDE_INSTR_OFFSETS
	.align		4
        /*0088*/ 	.byte	0x04, 0x31
        /*008a*/ 	.short	(.L_69 - .L_68)


	//   ....[0]....
.L_68:
        /*008c*/ 	.word	0x00000470


	//   ....[1]....
        /*0090*/ 	.word	0x00000510


	//   ....[2]....
        /*0094*/ 	.word	0x000005b0


	//   ....[3]....
        /*0098*/ 	.word	0x00000670


	//   ....[4]....
        /*009c*/ 	.word	0x00000780


	//   ....[5]....
        /*00a0*/ 	.word	0x00000840


	//   ....[6]....
        /*00a4*/ 	.word	0x000008b0


	//   ....[7]....
        /*00a8*/ 	.word	0x00000960


	//   ....[8]....
        /*00ac*/ 	.word	0x00000a70


	//   ....[9]....
        /*00b0*/ 	.word	0x00000b30


	//   ....[10]....
        /*00b4*/ 	.word	0x00000ba0


	//   ....[11]....
        /*00b8*/ 	.word	0x00000c50


	//   ....[12]....
        /*00bc*/ 	.word	0x00000d60


	//   ....[13]....
        /*00c0*/ 	.word	0x00000e20


	//   ....[14]....
        /*00c4*/ 	.word	0x00000e90


	//   ....[15]....
        /*00c8*/ 	.word	0x00000f40


	//   ....[16]....
        /*00cc*/ 	.word	0x000011e0


	//   ....[17]....
        /*00d0*/ 	.word	0x00001290


	//   ....[18]....
        /*00d4*/ 	.word	0x00001300


	//   ....[19]....
        /*00d8*/ 	.word	0x000013a0


	//----- nvinfo : EIATTR_VRC_CTA_INIT_COUNT
	.align		4
.L_69:
        /*00dc*/ 	.byte	0x02, 0x4a
	.zero		1
	.zero		1


	//----- nvinfo : EIATTR_EXIT_INSTR_OFFSETS
	.align		4
        /*00e0*/ 	.byte	0x04, 0x1c
        /*00e2*/ 	.short	(.L_71 - .L_70)


	//   ....[0]....
.L_70:
        /*00e4*/ 	.word	0x000000a0


	//   ....[1]....
        /*00e8*/ 	.word	0x00003de0


	//   ....[2]....
        /*00ec*/ 	.word	0x00003fc0


	//   ....[3]....
        /*00f0*/ 	.word	0x00004000


	//   ....[4]....
        /*00f4*/ 	.word	0x00004100


	//   ....[5]....
        /*00f8*/ 	.word	0x00004190


	//----- nvinfo : EIATTR_CRS_STACK_SIZE
	.align		4
.L_71:
        /*00fc*/ 	.byte	0x04, 0x1e
        /*00fe*/ 	.short	(.L_73 - .L_72)
.L_72:
        /*0100*/ 	.word	0x00000000


	//----- nvinfo : EIATTR_CBANK_PARAM_SIZE
	.align		4
.L_73:
        /*0104*/ 	.byte	0x03, 0x19
        /*0106*/ 	.short	0x0038


	//----- nvinfo : EIATTR_PARAM_CBANK
	.align		4
        /*0108*/ 	.byte	0x04, 0x0a
        /*010a*/ 	.short	(.L_75 - .L_74)
	.align		4
.L_74:
        /*010c*/ 	.word	index@(.nv.constant0._Z32quickSortWithoutStreamCompactionPiS_S_S_S_S_S_)
        /*0110*/ 	.short	0x0380
        /*0112*/ 	.short	0x0038


	//----- nvinfo : EIATTR_SW_WAR
	.align		4
.L_75:
        /*0114*/ 	.byte	0x04, 0x36
        /*0116*/ 	.short	(.L_77 - .L_76)
.L_76:
        /*0118*/ 	.word	0x00000008
.L_77:


//--------------------- .nv.info._Z9bruteSortPiS_ --------------------------
	.section	.nv.info._Z9bruteSortPiS_,"",@"SHT_CUDA_INFO"
	.sectionflags	@""
	.align	4


	//----- nvinfo : EIATTR_CUDA_API_VERSION
	.align		4
        /*0000*/ 	.byte	0x04, 0x37
        /*0002*/ 	.short	(.L_79 - .L_78)
.L_78:
        /*0004*/ 	.word	0x00000082


	//----- nvinfo : EIATTR_KPARAM_INFO
	.align		4
.L_79:
        /*0008*/ 	.byte	0x04, 0x17
        /*000a*/ 	.short	(.L_81 - .L_80)
.L_80:
        /*000c*/ 	.word	0x00000000
        /*0010*/ 	.short	0x0001
        /*0012*/ 	.short	0x0008
        /*0014*/ 	.byte	0x00, 0xf5, 0x21, 0x00


	//----- nvinfo : EIATTR_KPARAM_INFO
	.align		4
.L_81:
        /*0018*/ 	.byte	0x04, 0x17
        /*001a*/ 	.short	(.L_83 - .L_82)
.L_82:
        /*001c*/ 	.word	0x00000000
        /*0020*/ 	.short	0x0000
        /*0022*/ 	.short	0x0000
        /*0024*/ 	.byte	0x00, 0xf5, 0x21, 0x00


	//----- nvinfo : EIATTR_SPARSE_MMA_MASK
	.align		4
.L_83:
        /*0028*/ 	.byte	0x03, 0x50
        /*002a*/ 	.short	0x0000


	//----- nvinfo : EIATTR_MAXREG_COUNT
	.align		4
        /*002c*/ 	.byte	0x03, 0x1b
        /*002e*/ 	.short	0x00ff


	//----- nvinfo : EIATTR_NUM_BARRIERS
	.align		4
        /*0030*/ 	.byte	0x02, 0x4c
        /*0032*/ 	.byte	0x01
	.zero		1


	//----- nvinfo : EIATTR_MERCURY_ISA_VERSION
	.align		4
        /*0034*/ 	.byte	0x03, 0x5f
        /*0036*/ 	.short	0x0101


	//----- nvinfo : EIATTR_VRC_CTA_INIT_COUNT
	.align		4
        /*0038*/ 	.byte	0x02, 0x4a
	.zero		1
	.zero		1


	//----- nvinfo : EIATTR_EXIT_INSTR_OFFSETS
	.align		4
        /*003c*/ 	.byte	0x04, 0x1c
        /*003e*/ 	.short	(.L_85 - .L_84)


	//   ....[0]....
.L_84:
        /*0040*/ 	.word	0x00000850


	//   ....[1]....
        /*0044*/ 	.word	0x00000880


	//----- nvinfo : EIATTR_CRS_STACK_SIZE
	.align		4
.L_85:
        /*0048*/ 	.byte	0x04, 0x1e
        /*004a*/ 	.short	(.L_87 - .L_86)
.L_86:
        /*004c*/ 	.word	0x00000000


	//----- nvinfo : EIATTR_CBANK_PARAM_SIZE
	.align		4
.L_87:
        /*0050*/ 	.byte	0x03, 0x19
        /*0052*/ 	.short	0x0010


	//----- nvinfo : EIATTR_PARAM_CBANK
	.align		4
        /*0054*/ 	.byte	0x04, 0x0a
        /*0056*/ 	.short	(.L_89 - .L_88)
	.align		4
.L_88:
        /*0058*/ 	.word	index@(.nv.constant0._Z9bruteSortPiS_)
        /*005c*/ 	.short	0x0380
        /*005e*/ 	.short	0x0010


	//----- nvinfo : EIATTR_SW_WAR
	.align		4
.L_89:
        /*0060*/ 	.byte	0x04, 0x36
        /*0062*/ 	.short	(.L_91 - .L_90)
.L_90:
        /*0064*/ 	.word	0x00000008
.L_91:


//--------------------- .nv.info._Z13copyTasksBackPiS_S_S_S_S_S_S_ --------------------------
	.section	.nv.info._Z13copyTasksBackPiS_S_S_S_S_S_S_,"",@"SHT_CUDA_INFO"
	.sectionflags	@""
	.align	4


	//----- nvinfo : EIATTR_CUDA_API_VERSION
	.align		4
        /*0000*/ 	.byte	0x04, 0x37
        /*0002*/ 	.short	(.L_93 - .L_92)
.L_92:
        /*0004*/ 	.word	0x00000082


	//----- nvinfo : EIATTR_KPARAM_INFO
	.align		4
.L_93:
        /*0008*/ 	.byte	0x04, 0x17
        /*000a*/ 	.short	(.L_95 - .L_94)
.L_94:
        /*000c*/ 	.word	0x00000000
        /*0010*/ 	.short	0x0007
        /*0012*/ 	.short	0x0038
        /*0014*/ 	.byte	0x00, 0xf5, 0x21, 0x00


	//----- nvinfo : EIATTR_KPARAM_INFO
	.align		4
.L_95:
        /*0018*/ 	.byte	0x04, 0x17
        /*001a*/ 	.short	(.L_97 - .L_96)
.L_96:
        /*001c*/ 	.word	0x00000000
        /*0020*/ 	.short	0x0006
        /*0022*/ 	.short	0x0030
        /*0024*/ 	.byte	0x00, 0xf5, 0x21, 0x00


	//----- nvinfo : EIATTR_KPARAM_INFO
	.align		4
.L_97:
        /*0028*/ 	.byte	0x04, 0x17
        /*002a*/ 	.short	(.L_99 - .L_98)
.L_98:
        /*002c*/ 	.word	0x00000000
        /*0030*/ 	.short	0x0005
        /*0032*/ 	.short	0x0028
        /*0034*/ 	.byte	0x00, 0xf5, 0x21, 0x00


	//----- nvinfo : EIATTR_KPARAM_INFO
	.align		4
.L_99:
        /*0038*/ 	.byte	0x04, 0x17
        /*003a*/ 	.short	(.L_101 - .L_100)
.L_100:
        /*003c*/ 	.word	0x00000000
        /*0040*/ 	.short	0x0004
        /*0042*/ 	.short	0x0020
        /*0044*/ 	.byte	0x00, 0xf5, 0x21, 0x00


	//----- nvinfo : EIATTR_KPARAM_INFO
	.align		4
.L_101:
        /*0048*/ 	.byte	0x04, 0x17
        /*004a*/ 	.short	(.L_103 - .L_102)
.L_102:
        /*004c*/ 	.word	0x00000000
        /*0050*/ 	.short	0x0003
        /*0052*/ 	.short	0x0018
        /*0054*/ 	.byte	0x00, 0xf5, 0x21, 0x00


	//----- nvinfo : EIATTR_KPARAM_INFO
	.align		4
.L_103:
        /*0058*/ 	.byte	0x04, 0x17
        /*005a*/ 	.short	(.L_105 - .L_104)
.L_104:
        /*005c*/ 	.word	0x00000000
        /*0060*/ 	.short	0x0002
        /*0062*/ 	.short	0x0010
        /*0064*/ 	.byte	0x00, 0xf5, 0x21, 0x00


	//----- nvinfo : EIATTR_KPARAM_INFO
	.align		4
.L_105:
        /*0068*/ 	.byte	0x04, 0x17
        /*006a*/ 	.short	(.L_107 - .L_106)
.L_106:
        /*006c*/ 	.word	0x00000000
        /*0070*/ 	.short	0x0001
        /*0072*/ 	.short	0x0008
        /*0074*/ 	.byte	0x00, 0xf5, 0x21, 0x00


	//----- nvinfo : EIATTR_KPARAM_INFO
	.align		4
.L_107:
        /*0078*/ 	.byte	0x04, 0x17
        /*007a*/ 	.short	(.L_109 - .L_108)
.L_108:
        /*007c*/ 	.word	0x00000000
        /*0080*/ 	.short	0x0000
        /*0082*/ 	.short	0x0000
        /*0084*/ 	.byte	0x00, 0xf5, 0x21, 0x00


	//----- nvinfo : EIATTR_SPARSE_MMA_MASK
	.align		4
.L_109:
        /*0088*/ 	.byte	0x03, 0x50
        /*008a*/ 	.short	0x0000


	//----- nvinfo : EIATTR_MAXREG_COUNT
	.align		4
        /*008c*/ 	.byte	0x03, 0x1b
        /*008e*/ 	.short	0x00ff


	//----- nvinfo : EIATTR_MERCURY_ISA_VERSION
	.align		4
        /*0090*/ 	.byte	0x03, 0x5f
        /*0092*/ 	.short	0x0101


	//----- nvinfo : EIATTR_VRC_CTA_INIT_COUNT
	.align		4
        /*0094*/ 	.byte	0x02, 0x4a
	.zero		1
	.zero		1


	//----- nvinfo : EIATTR_EXIT_INSTR_OFFSETS
	.align		4
        /*0098*/ 	.byte	0x04, 0x1c
        /*009a*/ 	.short	(.L_111 - .L_110)


	//   ....[0]....
.L_110:
        /*009c*/ 	.word	0x000012e0


	//   ....[1]....
        /*00a0*/ 	.word	0x00001960


	//   ....[2]....
        /*00a4*/ 	.word	0x00001c80


	//   ....[3]....
        /*00a8*/ 	.word	0x00001e50


	//   ....[4]....
        /*00ac*/ 	.word	0x00001e90


	//   ....[5]....
        /*00b0*/ 	.word	0x00001f30


	//----- nvinfo : EIATTR_CRS_STACK_SIZE
	.align		4
.L_111:
        /*00b4*/ 	.byte	0x04, 0x1e
        /*00b6*/ 	.short	(.L_113 - .L_112)
.L_112:
        /*00b8*/ 	.word	0x00000000


	//----- nvinfo : EIATTR_CBANK_PARAM_SIZE
	.align		4
.L_113:
        /*00bc*/ 	.byte	0x03, 0x19
        /*00be*/ 	.short	0x0040


	//----- nvinfo : EIATTR_PARAM_CBANK
	.align		4
        /*00c0*/ 	.byte	0x04, 0x0a
        /*00c2*/ 	.short	(.L_115 - .L_114)
	.align		4
.L_114:
        /*00c4*/ 	.word	index@(.nv.constant0._Z13copyTasksBackPiS_S_S_S_S_S_S_)
        /*00c8*/ 	.short	0x0380
        /*00ca*/ 	.short	0x0040


	//----- nvinfo : EIATTR_SW_WAR
	.align		4
.L_115:
        /*00cc*/ 	.byte	0x04, 0x36
        /*00ce*/ 	.short	(.L_117 - .L_116)
.L_116:
        /*00d0*/ 	.word	0x00000008
.L_117:


//--------------------- .nv.info._Z13resetNumTasksPi --------------------------
	.section	.nv.info._Z13resetNumTasksPi,"",@"SHT_CUDA_INFO"
	.sectionflags	@""
	.align	4


	//----- nvinfo : EIATTR_CUDA_API_VERSION
	.align		4
        /*0000*/ 	.byte	0x04, 0x37
        /*0002*/ 	.short	(.L_119 - .L_118)
.L_118:
        /*0004*/ 	.word	0x00000082


	//----- nvinfo : EIATTR_KPARAM_INFO
	.align		4
.L_119:
        /*0008*/ 	.byte	0x04, 0x17
        /*000a*/ 	.short	(.L_121 - .L_120)
.L_120:
        /*000c*/ 	.word	0x00000000
        /*0010*/ 	.short	0x0000
        /*0012*/ 	.short	0x0000
        /*0014*/ 	.byte	0x00, 0xf5, 0x21, 0x00


	//----- nvinfo : EIATTR_SPARSE_MMA_MASK
	.align		4
.L_121:
        /*0018*/ 	.byte	0x03, 0x50
        /*001a*/ 	.short	0x0000


	//----- nvinfo : EIATTR_MAXREG_COUNT
	.align		4
        /*001c*/ 	.byte	0x03, 0x1b
        /*001e*/ 	.short	0x00ff


	//----- nvinfo : EIATTR_MERCURY_ISA_VERSION
	.align		4
        /*0020*/ 	.byte	0x03, 0x5f
        /*0022*/ 	.short	0x0101


	//----- nvinfo : EIATTR_VRC_CTA_INIT_COUNT
	.align		4
        /*0024*/ 	.byte	0x02, 0x4a
	.zero		1
	.zero		1


	//----- nvinfo : EIATTR_EXIT_INSTR_OFFSETS
	.align		4
        /*0028*/ 	.byte	0x04, 0x1c
        /*002a*/ 	.short	(.L_123 - .L_122)


	//   ....[0]....
.L_122:
        /*002c*/ 	.word	0x00000050


	//----- nvinfo : EIATTR_CBANK_PARAM_SIZE
	.align		4
.L_123:
        /*0030*/ 	.byte	0x03, 0x19
        /*0032*/ 	.short	0x0008


	//----- nvinfo : EIATTR_PARAM_CBANK
	.align		4
        /*0034*/ 	.byte	0x04, 0x0a
        /*0036*/ 	.short	(.L_125 - .L_124)
	.align		4
.L_124:
        /*0038*/ 	.word	index@(.nv.constant0._Z13resetNumTasksPi)
        /*003c*/ 	.short	0x0380
        /*003e*/ 	.short	0x0008


	//----- nvinfo : EIATTR_SW_WAR
	.align		4
.L_125:
        /*0040*/ 	.byte	0x04, 0x36
        /*0042*/ 	.short	(.L_127 - .L_126)
.L_126:
        /*0044*/ 	.word	0x00000008
.L_127:


//--------------------- .nv.callgraph             --------------------------
	.section	.nv.callgraph,"",@"SHT_CUDA_CALLGRAPH"
	.align	4
	.sectionentsize	8
	.align		4
        /*0000*/ 	.word	0x00000000
	.align		4
        /*0004*/ 	.word	0xffffffff
	.align		4
        /*0008*/ 	.word	0x00000000
	.align		4
        /*000c*/ 	.word	0xfffffffe
	.align		4
        /*0010*/ 	.word	0x00000000
	.align		4
        /*0014*/ 	.word	0xfffffffd
	.align		4
        /*0018*/ 	.word	0x00000000
	.align		4
        /*001c*/ 	.word	0xfffffffc


//--------------------- .text._Z9qSortMainPiS_S_iS_S_S_ --------------------------
	.section	.text._Z9qSortMainPiS_S_iS_S_S_,"ax",@progbits
	.align	128
        .global         _Z9qSortMainPiS_S_iS_S_S_
        .type           _Z9qSortMainPiS_S_iS_S_S_,@function
        .size           _Z9qSortMainPiS_S_iS_S_S_,(.L_x_75 - _Z9qSortMainPiS_S_iS_S_S_)
        .other          _Z9qSortMainPiS_S_iS_S_S_,@"STO_CUDA_ENTRY STV_DEFAULT"
_Z9qSortMainPiS_S_iS_S_S_:
.text._Z9qSortMainPiS_S_iS_S_S_:
[----:B------:R-:W-:Y:S01]  /*0000*/  LDC R1, c[0x0][0x37c] ;  /* 0x0000df00ff017b82 */ /* 0x000fe20000000800 */
[----:B------:R-:W-:Y:S05]  /*0010*/  EXIT ;  /* 0x000000000000794d */ /* 0x000fea0003800000 */
.L_x_0:
[----:B------:R-:W-:-:S00]  /*0020*/  BRA `(.L_x_0) ;  /* 0xfffffffc00fc7947 */ /* 0x000fc0000383ffff */
[----:B------:R-:W-:-:S00]  /*0030*/  NOP ;  /* 0x0000000000007918 */ /* 0x000fc00000000000 */
        /* <DEDUP_REMOVED lines=12> */
.L_x_75:


//--------------------- .text._Z32quickSortWithoutStreamCompactionPiS_S_S_S_S_S_ --------------------------
	.section	.text._Z32quickSortWithoutStreamCompactionPiS_S_S_S_S_S_,"ax",@progbits
	.align	128
        .global         _Z32quickSortWithoutStreamCompactionPiS_S_S_S_S_S_
        .type           _Z32quickSortWithoutStreamCompactionPiS_S_S_S_S_S_,@function
        .size           _Z32quickSortWithoutStreamCompactionPiS_S_S_S_S_S_,(.L_x_76 - _Z32quickSortWithoutStreamCompactionPiS_S_S_S_S_S_)
        .other          _Z32quickSortWithoutStreamCompactionPiS_S_S_S_S_S_,@"STO_CUDA_ENTRY STV_DEFAULT"
_Z32quickSortWithoutStreamCompactionPiS_S_S_S_S_S_:
.text._Z32quickSortWithoutStreamCompactionPiS_S_S_S_S_S_:
[----:B------:R-:W-:Y:S01]  /*0000*/  LDC R1, c[0x0][0x37c] ;  /* 0x0000df00ff017b82 */ /* 0x000fe20000000800 */
[----:B------:R-:W0:Y:S07]  /*0010*/  S2R R3, SR_CTAID.X ;  /* 0x0000000000037919 */ /* 0x000e2e0000002500 */
[----:B------:R-:W1:Y:S01]  /*0020*/  LDC.64 R4, c[0x0][0x3a0] ;  /* 0x0000e800ff047b82 */ /* 0x000e620000000a00 */
[----:B------:R-:W2:Y:S01]  /*0030*/  LDCU.64 UR6, c[0x0][0x358] ;  /* 0x00006b00ff0677ac */ /* 0x000ea20008000a00 */
[----:B0-----:R-:W-:-:S04]  /*0040*/  IMAD.SHL.U32 R3, R3, 0x2, RZ ;  /* 0x0000000203037824 */ /* 0x001fc800078e00ff */
[----:B-1----:R-:W-:-:S05]  /*0050*/  IMAD.WIDE.U32 R4, R3, 0x4, R4 ;  /* 0x0000000403047825 */ /* 0x002fca00078e0004 */
[----:B--2---:R-:W2:Y:S04]  /*0060*/  LDG.E.CONSTANT R3, desc[UR6][R4.64] ;  /* 0x0000000604037981 */ /* 0x004ea8000c1e9900 */
[----:B------:R-:W2:Y:S02]  /*0070*/  LDG.E.CONSTANT R0, desc[UR6][R4.64+0x4] ;  /* 0x0000040604007981 */ /* 0x000ea4000c1e9900 */
[----:B--2---:R-:W-:-:S05]  /*0080*/  IMAD.IADD R2, R0, 0x1, -R3 ;  /* 0x0000000100027824 */ /* 0x004fca00078e0a03 */
[----:B------:R-:W-:-:S13]  /*0090*/  ISETP.GE.AND P0, PT, R2, 0x1, PT ;  /* 0x000000010200780c */ /* 0x000fda0003f06270 */
[----:B------:R-:W-:Y:S05]  /*00a0*/  @!P0 EXIT ;  /* 0x000000000000894d */ /* 0x000fea0003800000 */
[----:B------:R-:W0:Y:S08]  /*00b0*/  LDC R5, c[0x0][0x360] ;  /* 0x0000d800ff057b82 */ /* 0x000e300000000800 */
[----:B------:R-:W1:Y:S01]  /*00c0*/  LDC.64 R8, c[0x0][0x380] ;  /* 0x0000e000ff087b82 */ /* 0x000e620000000a00 */
[----:B0-----:R-:W0:Y:S01]  /*00d0*/  I2F.U32.RP R7, R5 ;  /* 0x0000000500077306 */ /* 0x001e220000209000 */
[----:B------:R-:W2:Y:S01]  /*00e0*/  S2R R6, SR_TID.X ;  /* 0x0000000000067919 */ /* 0x000ea20000002100 */
[----:B-1----:R-:W-:-:S05]  /*00f0*/  IMAD.WIDE R8, R0, 0x4, R8 ;  /* 0x0000000400087825 */ /* 0x002fca00078e0208 */
[----:B------:R1:W5:Y:S01]  /*0100*/  LDG.E R4, desc[UR6][R8.64] ;  /* 0x0000000608047981 */ /* 0x000362000c1e1900 */
[----:B------:R-:W-:Y:S01]  /*0110*/  ISETP.NE.U32.AND P2, PT, R5, RZ, PT ;  /* 0x000000ff0500720c */ /* 0x000fe20003f45070 */
[----:B0-----:R-:W0:Y:S01]  /*0120*/  MUFU.RCP R7, R7 ;  /* 0x0000000700077308 */ /* 0x001e220000001000 */
[----:B-1----:R-:W-:Y:S01]  /*0130*/  VIADD R8, R2, 0x1 ;  /* 0x0000000102087836 */ /* 0x002fe20000000000 */
[----:B0-----:R-:W-:Y:S02]  /*0140*/  IADD3 R10, PT, PT, R7, 0xffffffe, RZ ;  /* 0x0ffffffe070a7810 */ /* 0x001fe40007ffe0ff */
[----:B--2---:R-:W-:-:S04]  /*0150*/  ISETP.NE.AND P3, PT, R6, RZ, PT ;  /* 0x000000ff0600720c */ /* 0x004fc80003f65270 */
[----:B------:R0:W1:Y:S02]  /*0160*/  F2I.FTZ.U32.TRUNC.NTZ R11, R10 ;  /* 0x0000000a000b7305 */ /* 0x000064000021f000 */
[----:B0-----:R-:W-:Y:S02]  /*0170*/  HFMA2 R10, -RZ, RZ, 0, 0 ;  /* 0x00000000ff0a7431 */ /* 0x001fe400000001ff */
[----:B-1----:R-:W-:-:S04]  /*0180*/  IMAD.MOV R12, RZ, RZ, -R11 ;  /* 0x000000ffff0c7224 */ /* 0x002fc800078e0a0b */
[----:B------:R-:W-:Y:S02]  /*0190*/  IMAD R13, R12, R5, RZ ;  /* 0x000000050c0d7224 */ /* 0x000fe400078e02ff */
[----:B------:R-:W0:Y:S02]  /*01a0*/  @!P3 S2R R12, SR_CgaCtaId ;  /* 0x00000000000cb919 */ /* 0x000e240000008800 */
[----:B------:R-:W-:-:S06]  /*01b0*/  IMAD.HI.U32 R11, R11, R13, R10 ;  /* 0x0000000d0b0b7227 */ /* 0x000fcc00078e000a */
[----:B------:R-:W-:-:S05]  /*01c0*/  IMAD.HI.U32 R11, R11, R8, RZ ;  /* 0x000000080b0b7227 */ /* 0x000fca00078e00ff */
[----:B------:R-:W-:-:S05]  /*01d0*/  IADD3 R7, PT, PT, -R11, RZ, RZ ;  /* 0x000000ff0b077210 */ /* 0x000fca0007ffe1ff */
[----:B------:R-:W-:Y:S01]  /*01e0*/  IMAD R8, R5, R7, R8 ;  /* 0x0000000705087224 */ /* 0x000fe200078e0208 */
[----:B------:R-:W-:-:S04]  /*01f0*/  @!P3 MOV R7, 0x400 ;  /* 0x000004000007b802 */ /* 0x000fc80000000f00 */
[----:B------:R-:W-:Y:S02]  /*0200*/  ISETP.GE.U32.AND P0, PT, R8, R5, PT ;  /* 0x000000050800720c */ /* 0x000fe40003f06070 */
[----:B0-----:R-:W-:-:S11]  /*0210*/  @!P3 LEA R9, R12, R7, 0x18 ;  /* 0x000000070c09b211 */ /* 0x001fd600078ec0ff */
[----:B------:R-:W-:Y:S01]  /*0220*/  @P0 IMAD.IADD R8, R8, 0x1, -R5 ;  /* 0x0000000108080824 */ /* 0x000fe200078e0a05 */
[----:B------:R-:W-:Y:S01]  /*0230*/  @P0 IADD3 R11, PT, PT, R11, 0x1, RZ ;  /* 0x000000010b0b0810 */ /* 0x000fe20007ffe0ff */
[----:B------:R0:W-:Y:S01]  /*0240*/  @!P3 STS.64 [R9], RZ ;  /* 0x000000ff0900b388 */ /* 0x0001e20000000a00 */
[----:B------:R-:W-:Y:S02]  /*0250*/  BAR.SYNC.DEFER_BLOCKING 0x0 ;  /* 0x0000000000007b1d */ /* 0x000fe40000010000 */
[----:B------:R-:W-:-:S13]  /*0260*/  ISETP.GE.U32.AND P1, PT, R8, R5, PT ;  /* 0x000000050800720c */ /* 0x000fda0003f26070 */
[----:B------:R-:W-:Y:S01]  /*0270*/  @P1 VIADD R11, R11, 0x1 ;  /* 0x000000010b0b1836 */ /* 0x000fe20000000000 */
[----:B------:R-:W-:-:S04]  /*0280*/  @!P2 LOP3.LUT R11, RZ, R5, RZ, 0x33, !PT ;  /* 0x00000005ff0ba212 */ /* 0x000fc800078e33ff */
[----:B------:R-:W-:Y:S02]  /*0290*/  ISETP.GE.AND P0, PT, R11, 0x3, PT ;  /* 0x000000030b00780c */ /* 0x000fe40003f06270 */
[----:B------:R-:W-:-:S04]  /*02a0*/  VIMNMX R7, PT, PT, RZ, R11, !PT ;  /* 0x0000000bff077248 */ /* 0x000fc80007fe0100 */
[----:B------:R-:W-:Y:S01]  /*02b0*/  IADD3 R10, PT, PT, R7, 0x1, RZ ;  /* 0x00000001070a7810 */ /* 0x000fe20007ffe0ff */
[----:B------:R-:W-:-:S03]  /*02c0*/  IMAD.MOV.U32 R7, RZ, RZ, RZ ;  /* 0x000000ffff077224 */ /* 0x000fc600078e00ff */
[----:B------:R-:W-:-:S03]  /*02d0*/  LOP3.LUT R8, R10, 0x3, RZ, 0xc0, !PT ;  /* 0x000000030a087812 */ /* 0x000fc600078ec0ff */
[----:B0-----:R-:W-:Y:S05]  /*02e0*/  @!P0 BRA `(.L_x_1) ;  /* 0x0000000c00648947 */ /* 0x001fea0003800000 */
[----:B------:R-:W-:Y:S01]  /*02f0*/  IADD3 R12, PT, PT, R3, R6, RZ ;  /* 0x00000006030c7210 */ /* 0x000fe20007ffe0ff */
[C-C-:B------:R-:W-:Y:S01]  /*0300*/  IMAD R9, R5.reuse, 0x2, R6.reuse ;  /* 0x0000000205097824 */ /* 0x140fe200078e0206 */
[----:B------:R-:W-:Y:S01]  /*0310*/  LOP3.LUT R7, R10, 0xfffffffc, RZ, 0xc0, !PT ;  /* 0xfffffffc0a077812 */ /* 0x000fe200078ec0ff */
[C---:B------:R-:W-:Y:S01]  /*0320*/  IMAD R11, R5.reuse, 0x3, R6 ;  /* 0x00000003050b7824 */ /* 0x040fe200078e0206 */
[----:B------:R-:W-:Y:S01]  /*0330*/  IADD3 R10, PT, PT, R6, R5, RZ ;  /* 0x00000005060a7210 */ /* 0x000fe20007ffe0ff */
[C-C-:B------:R-:W-:Y:S01]  /*0340*/  IMAD R18, R5.reuse, 0x3, R12.reuse ;  /* 0x0000000305127824 */ /* 0x140fe200078e020c */
[C---:B------:R-:W-:Y:S01]  /*0350*/  IADD3 R20, PT, PT, R0.reuse, -R12, RZ ;  /* 0x8000000c00147210 */ /* 0x040fe20007ffe0ff */
[----:B------:R-:W-:Y:S01]  /*0360*/  IMAD R17, R5, 0x2, R12 ;  /* 0x0000000205117824 */ /* 0x000fe200078e020c */
[----:B------:R-:W-:Y:S01]  /*0370*/  IADD3 R16, PT, PT, R3, R10, RZ ;  /* 0x0000000a03107210 */ /* 0x000fe20007ffe0ff */
[----:B------:R-:W-:Y:S01]  /*0380*/  IMAD.MOV.U32 R13, RZ, RZ, R6 ;  /* 0x000000ffff0d7224 */ /* 0x000fe200078e0006 */
[C---:B------:R-:W-:Y:S01]  /*0390*/  IADD3 R26, PT, PT, R0.reuse, -R18, RZ ;  /* 0x80000012001a7210 */ /* 0x040fe20007ffe0ff */
[----:B------:R-:W-:Y:S01]  /*03a0*/  IMAD.MOV R19, RZ, RZ, -R7 ;  /* 0x000000ffff137224 */ /* 0x000fe200078e0a07 */
[C---:B------:R-:W-:Y:S01]  /*03b0*/  IADD3 R22, PT, PT, R0.reuse, -R16, RZ ;  /* 0x8000001000167210 */ /* 0x040fe20007ffe0ff */
[----:B------:R-:W-:-:S07]  /*03c0*/  IMAD.IADD R24, R0, 0x1, -R17 ;  /* 0x0000000100187824 */ /* 0x000fce00078e0a11 */
.L_x_14:
[----:B------:R-:W-:Y:S01]  /*03d0*/  ISETP.GT.AND P0, PT, R13, R2, PT ;  /* 0x000000020d00720c */ /* 0x000fe20003f04270 */
[----:B------:R-:W-:-:S12]  /*03e0*/  BSSY.RECONVERGENT B0, `(.L_x_2) ;  /* 0x000002d000007945 */ /* 0x000fd80003800200 */
[----:B01234-:R-:W-:Y:S05]  /*03f0*/  @P0 BRA `(.L_x_3) ;  /* 0x0000000000ac0947 */ /* 0x01ffea0003800000 */
[----:B------:R-:W0:Y:S02]  /*0400*/  LDC.64 R14, c[0x0][0x380] ;  /* 0x0000e000ff0e7b82 */ /* 0x000e240000000a00 */
[----:B0-----:R-:W-:-:S05]  /*0410*/  IMAD.WIDE R14, R12, 0x4, R14 ;  /* 0x000000040c0e7825 */ /* 0x001fca00078e020e */
[----:B------:R-:W2:Y:S02]  /*0420*/  LDG.E R21, desc[UR6][R14.64] ;  /* 0x000000060e157981 */ /* 0x000ea4000c1e1900 */
[----:B--2--5:R-:W-:-:S13]  /*0430*/  ISETP.GE.AND P0, PT, R21, R4, PT ;  /* 0x000000041500720c */ /* 0x024fda0003f06270 */
[----:B------:R-:W-:Y:S05]  /*0440*/  @P0 BRA `(.L_x_4) ;  /* 0x0000000000480947 */ /* 0x000fea0003800000 */
[----:B------:R-:W0:Y:S01]  /*0450*/  S2R R14, SR_LANEID ;  /* 0x00000000000e7919 */ /* 0x000e220000000000 */
[----:B------:R-:W1:Y:S01]  /*0460*/  S2UR UR5, SR_CgaCtaId ;  /* 0x00000000000579c3 */ /* 0x000e620000008800 */
[----:B------:R-:W-:Y:S01]  /*0470*/  VOTEU.ANY UR8, UPT, PT ;  /* 0x0000000000087886 */ /* 0x000fe200038e0100 */
[----:B------:R-:W-:Y:S01]  /*0480*/  UMOV UR4, 0x400 ;  /* 0x0000040000047882 */ /* 0x000fe20000000000 */
[----:B------:R-:W0:Y:S08]  /*0490*/  FLO.U32 R27, UR8 ;  /* 0x00000008001b7d00 */ /* 0x000e3000080e0000 */
[----:B------:R-:W2:Y:S01]  /*04a0*/  POPC R25, UR8 ;  /* 0x0000000800197d09 */ /* 0x000ea20008000000 */
[----:B-1----:R-:W-:Y:S01]  /*04b0*/  ULEA UR4, UR5, UR4, 0x18 ;  /* 0x0000000405047291 */ /* 0x002fe2000f8ec0ff */
[----:B0-----:R-:W-:-:S02]  /*04c0*/  ISETP.EQ.U32.AND P0, PT, R27, R14, PT ;  /* 0x0000000e1b00720c */ /* 0x001fc40003f02070 */
[----:B------:R-:W0:Y:S11]  /*04d0*/  S2R R14, SR_LTMASK ;  /* 0x00000000000e7919 */ /* 0x000e360000003900 */
[----:B--2---:R-:W1:Y:S01]  /*04e0*/  @P0 ATOMS.ADD R28, [UR4], R25 ;  /* 0x00000019ff1c098c */ /* 0x004e620008000004 */
[----:B0-----:R-:W-:-:S02]  /*04f0*/  LOP3.LUT R29, R14, UR8, RZ, 0xc0, !PT ;  /* 0x000000080e1d7c12 */ /* 0x001fc4000f8ec0ff */
[----:B------:R-:W0:Y:S01]  /*0500*/  LDC.64 R14, c[0x0][0x388] ;  /* 0x0000e200ff0e7b82 */ /* 0x000e220000000a00 */
[----:B-1----:R-:W1:Y:S01]  /*0510*/  SHFL.IDX PT, R28, R28, R27, 0x1f ;  /* 0x00001f1b1c1c7589 */ /* 0x002e6200000e0000 */
[----:B------:R-:W1:Y:S02]  /*0520*/  POPC R23, R29 ;  /* 0x0000001d00177309 */ /* 0x000e640000000000 */
[----:B-1----:R-:W-:-:S05]  /*0530*/  IADD3 R23, PT, PT, R3, R28, R23 ;  /* 0x0000001c03177210 */ /* 0x002fca0007ffe017 */
[----:B0-----:R-:W-:-:S05]  /*0540*/  IMAD.WIDE R14, R23, 0x4, R14 ;  /* 0x00000004170e7825 */ /* 0x001fca00078e020e */
[----:B------:R1:W-:Y:S01]  /*0550*/  STG.E desc[UR6][R14.64], R21 ;  /* 0x000000150e007986 */ /* 0x0003e2000c101906 */
[----:B------:R-:W-:Y:S05]  /*0560*/  BRA `(.L_x_3) ;  /* 0x0000000000507947 */ /* 0x000fea0003800000 */
.L_x_4:
[----:B------:R-:W-:-:S13]  /*0570*/  ISETP.NE.AND P0, PT, R20, RZ, PT ;  /* 0x000000ff1400720c */ /* 0x000fda0003f05270 */
[----:B------:R-:W-:Y:S05]  /*0580*/  @!P0 BRA `(.L_x_3) ;  /* 0x0000000000488947 */ /* 0x000fea0003800000 */
[----:B------:R-:W0:Y:S01]  /*0590*/  S2R R14, SR_LANEID ;  /* 0x00000000000e7919 */ /* 0x000e220000000000 */
[----:B------:R-:W1:Y:S01]  /*05a0*/  S2UR UR5, SR_CgaCtaId ;  /* 0x00000000000579c3 */ /* 0x000e620000008800 */
[----:B------:R-:W-:Y:S01]  /*05b0*/  VOTEU.ANY UR8, UPT, PT ;  /* 0x0000000000087886 */ /* 0x000fe200038e0100 */
[----:B------:R-:W-:Y:S01]  /*05c0*/  UMOV UR4, 0x400 ;  /* 0x0000040000047882 */ /* 0x000fe20000000000 */
[----:B------:R-:W0:Y:S01]  /*05d0*/  FLO.U32 R27, UR8 ;  /* 0x00000008001b7d00 */ /* 0x000e2200080e0000 */
[----:B------:R-:W-:Y:S01]  /*05e0*/  UIADD3 UR4, UPT, UPT, UR4, 0x4, URZ ;  /* 0x0000000404047890 */ /* 0x000fe2000fffe0ff */
[----:B------:R-:W2:Y:S06]  /*05f0*/  S2R R29, SR_LTMASK ;  /* 0x00000000001d7919 */ /* 0x000eac0000003900 */
[----:B------:R-:W3:Y:S01]  /*0600*/  POPC R25, UR8 ;  /* 0x0000000800197d09 */ /* 0x000ee20008000000 */
[----:B-1----:R-:W-:Y:S01]  /*0610*/  ULEA UR4, UR5, UR4, 0x18 ;  /* 0x0000000405047291 */ /* 0x002fe2000f8ec0ff */
[----:B0-----:R-:W-:-:S02]  /*0620*/  ISETP.EQ.U32.AND P0, PT, R27, R14, PT ;  /* 0x0000000e1b00720c */ /* 0x001fc40003f02070 */
[----:B------:R-:W0:Y:S01]  /*0630*/  LDC.64 R14, c[0x0][0x390] ;  /* 0x0000e400ff0e7b82 */ /* 0x000e220000000a00 */
[----:B--2---:R-:W-:-:S04]  /*0640*/  LOP3.LUT R29, R29, UR8, RZ, 0xc0, !PT ;  /* 0x000000081d1d7c12 */ /* 0x004fc8000f8ec0ff */
[----:B------:R-:W1:Y:S06]  /*0650*/  POPC R23, R29 ;  /* 0x0000001d00177309 */ /* 0x000e6c0000000000 */
[----:B---3--:R-:W2:Y:S04]  /*0660*/  @P0 ATOMS.ADD R28, [UR4], R25 ;  /* 0x00000019ff1c098c */ /* 0x008ea80008000004 */
[----:B--2---:R-:W1:Y:S02]  /*0670*/  SHFL.IDX PT, R28, R28, R27, 0x1f ;  /* 0x00001f1b1c1c7589 */ /* 0x004e6400000e0000 */
[----:B-1----:R-:W-:-:S05]  /*0680*/  IADD3 R23, PT, PT, R3, R28, R23 ;  /* 0x0000001c03177210 */ /* 0x002fca0007ffe017 */
[----:B0-----:R-:W-:-:S05]  /*0690*/  IMAD.WIDE R14, R23, 0x4, R14 ;  /* 0x00000004170e7825 */ /* 0x001fca00078e020e */
[----:B------:R0:W-:Y:S02]  /*06a0*/  STG.E desc[UR6][R14.64], R21 ;  /* 0x000000150e007986 */ /* 0x0001e4000c101906 */
.L_x_3:
[----:B------:R-:W-:Y:S05]  /*06b0*/  BSYNC.RECONVERGENT B0 ;  /* 0x0000000000007941 */ /* 0x000fea0003800200 */
.L_x_2:
[----:B------:R-:W-:Y:S01]  /*06c0*/  ISETP.GT.AND P0, PT, R10, R2, PT ;  /* 0x000000020a00720c */ /* 0x000fe20003f04270 */
[----:B------:R-:W-:-:S12]  /*06d0*/  BSSY.RECONVERGENT B0, `(.L_x_5) ;  /* 0x000002d000007945 */ /* 0x000fd80003800200 */
[----:B------:R-:W-:Y:S05]  /*06e0*/  @P0 BRA `(.L_x_6) ;  /* 0x0000000000ac0947 */ /* 0x000fea0003800000 */
[----:B01----:R-:W0:Y:S02]  /*06f0*/  LDC.64 R14, c[0x0][0x380] ;  /* 0x0000e000ff0e7b82 */ /* 0x003e240000000a00 */
[----:B0-----:R-:W-:-:S05]  /*0700*/  IMAD.WIDE R14, R16, 0x4, R14 ;  /* 0x00000004100e7825 */ /* 0x001fca00078e020e */
[----:B------:R-:W2:Y:S02]  /*0710*/  LDG.E R21, desc[UR6][R14.64] ;  /* 0x000000060e157981 */ /* 0x000ea4000c1e1900 */
[----:B--2--5:R-:W-:-:S13]  /*0720*/  ISETP.GE.AND P0, PT, R21, R4, PT ;  /* 0x000000041500720c */ /* 0x024fda0003f06270 */
[----:B------:R-:W-:Y:S05]  /*0730*/  @!P0 BRA `(.L_x_7) ;  /* 0x0000000000548947 */ /* 0x000fea0003800000 */
        /* <DEDUP_REMOVED lines=19> */
[----:B------:R2:W-:Y:S01]  /*0870*/  STG.E desc[UR6][R14.64], R21 ;  /* 0x000000150e007986 */ /* 0x0005e2000c101906 */
[----:B------:R-:W-:Y:S05]  /*0880*/  BRA `(.L_x_6) ;  /* 0x0000000000447947 */ /* 0x000fea0003800000 */
.L_x_7:
[----:B------:R-:W0:Y:S01]  /*0890*/  S2R R14, SR_LANEID ;  /* 0x00000000000e7919 */ /* 0x000e220000000000 */
[----:B------:R-:W1:Y:S01]  /*08a0*/  S2UR UR5, SR_CgaCtaId ;  /* 0x00000000000579c3 */ /* 0x000e620000008800 */
[----:B------:R-:W-:Y:S01]  /*08b0*/  VOTEU.ANY UR8, UPT, PT ;  /* 0x0000000000087886 */ /* 0x000fe200038e0100 */
[----:B------:R-:W-:Y:S01]  /*08c0*/  UMOV UR4, 0x400 ;  /* 0x0000040000047882 */ /* 0x000fe20000000000 */
[----:B------:R-:W0:Y:S01]  /*08d0*/  FLO.U32 R27, UR8 ;  /* 0x00000008001b7d00 */ /* 0x000e2200080e0000 */
[----:B------:R-:W2:Y:S07]  /*08e0*/  S2R R29, SR_LTMASK ;  /* 0x00000000001d7919 */ /* 0x000eae0000003900 */
        /* <DEDUP_REMOVED lines=11> */
.L_x_6:
[----:B------:R-:W-:Y:S05]  /*09a0*/  BSYNC.RECONVERGENT B0 ;  /* 0x0000000000007941 */ /* 0x000fea0003800200 */
.L_x_5:
[----:B------:R-:W-:Y:S01]  /*09b0*/  ISETP.GT.AND P0, PT, R9, R2, PT ;  /* 0x000000020900720c */ /* 0x000fe20003f04270 */
[----:B------:R-:W-:-:S12]  /*09c0*/  BSSY.RECONVERGENT B0, `(.L_x_8) ;  /* 0x000002d000007945 */ /* 0x000fd80003800200 */
[----:B------:R-:W-:Y:S05]  /*09d0*/  @P0 BRA `(.L_x_9) ;  /* 0x0000000000ac0947 */ /* 0x000fea0003800000 */
[----:B0123--:R-:W0:Y:S02]  /*09e0*/  LDC.64 R14, c[0x0][0x380] ;  /* 0x0000e000ff0e7b82 */ /* 0x00fe240000000a00 */
        /* <DEDUP_REMOVED lines=25> */
.L_x_10:
        /* <DEDUP_REMOVED lines=17> */
.L_x_9:
[----:B------:R-:W-:Y:S05]  /*0c90*/  BSYNC.RECONVERGENT B0 ;  /* 0x0000000000007941 */ /* 0x000fea0003800200 */
.L_x_8:
[----:B------:R-:W-:Y:S01]  /*0ca0*/  ISETP.GT.AND P0, PT, R11, R2, PT ;  /* 0x000000020b00720c */ /* 0x000fe20003f04270 */
[----:B------:R-:W-:-:S12]  /*0cb0*/  BSSY.RECONVERGENT B0, `(.L_x_11) ;  /* 0x000002d000007945 */ /* 0x000fd80003800200 */
[----:B------:R-:W-:Y:S05]  /*0cc0*/  @P0 BRA `(.L_x_12) ;  /* 0x0000000000ac0947 */ /* 0x000fea0003800000 */
[----:B01234-:R-:W0:Y:S02]  /*0cd0*/  LDC.64 R14, c[0x0][0x380] ;  /* 0x0000e000ff0e7b82 */ /* 0x01fe240000000a00 */
        /* <DEDUP_REMOVED lines=25> */
.L_x_13:
        /* <DEDUP_REMOVED lines=17> */
.L_x_12:
[----:B------:R-:W-:Y:S05]  /*0f80*/  BSYNC.RECONVERGENT B0 ;  /* 0x0000000000007941 */ /* 0x000fea0003800200 */
.L_x_11:
[----:B------:R-:W-:Y:S01]  /*0f90*/  VIADD R19, R19, 0x4 ;  /* 0x0000000413137836 */ /* 0x000fe20000000000 */
[C---:B------:R-:W-:Y:S01]  /*0fa0*/  LEA R10, R5.reuse, R10, 0x2 ;  /* 0x0000000a050a7211 */ /* 0x040fe200078e10ff */
[C---:B------:R-:W-:Y:S01]  /*0fb0*/  IMAD R22, R5.reuse, -0x4, R22 ;  /* 0xfffffffc05167824 */ /* 0x040fe200078e0216 */
[C---:B------:R-:W-:Y:S01]  /*0fc0*/  LEA R9, R5.reuse, R9, 0x2 ;  /* 0x0000000905097211 */ /* 0x040fe200078e10ff */
[----:B------:R-:W-:Y:S01]  /*0fd0*/  IMAD R16, R5, 0x4, R16 ;  /* 0x0000000405107824 */ /* 0x000fe200078e0210 */
[----:B------:R-:W-:Y:S01]  /*0fe0*/  ISETP.NE.AND P0, PT, R19, RZ, PT ;  /* 0x000000ff1300720c */ /* 0x000fe20003f05270 */
[C---:B------:R-:W-:Y:S01]  /*0ff0*/  IMAD R24, R5.reuse, -0x4, R24 ;  /* 0xfffffffc05187824 */ /* 0x040fe200078e0218 */
[C---:B------:R-:W-:Y:S01]  /*1000*/  LEA R11, R5.reuse, R11, 0x2 ;  /* 0x0000000b050b7211 */ /* 0x040fe200078e10ff */
[C---:B------:R-:W-:Y:S01]  /*1010*/  IMAD R17, R5.reuse, 0x4, R17 ;  /* 0x0000000405117824 */ /* 0x040fe200078e0211 */
[C---:B------:R-:W-:Y:S01]  /*1020*/  LEA R12, R5.reuse, R12, 0x2 ;  /* 0x0000000c050c7211 */ /* 0x040fe200078e10ff */
[----:B------:R-:W-:-:S02]  /*1030*/  IMAD R26, R5, -0x4, R26 ;  /* 0xfffffffc051a7824 */ /* 0x000fc400078e021a */
[C---:B------:R-:W-:Y:S02]  /*1040*/  IMAD R18, R5.reuse, 0x4, R18 ;  /* 0x0000000405127824 */ /* 0x040fe400078e0212 */
[C---:B------:R-:W-:Y:S02]  /*1050*/  IMAD R20, R5.reuse, -0x4, R20 ;  /* 0xfffffffc05147824 */ /* 0x040fe400078e0214 */
[----:B------:R-:W-:Y:S02]  /*1060*/  IMAD R13, R5, 0x4, R13 ;  /* 0x00000004050d7824 */ /* 0x000fe400078e020d */
[----:B------:R-:W-:Y:S05]  /*1070*/  @P0 BRA `(.L_x_14) ;  /* 0xfffffff000d40947 */ /* 0x000fea000383ffff */
.L_x_1:
[----:B------:R-:W-:-:S13]  /*1080*/  ISETP.NE.AND P0, PT, R8, RZ, PT ;  /* 0x000000ff0800720c */ /* 0x000fda0003f05270 */
[----:B------:R-:W-:Y:S05]  /*1090*/  @!P0 BRA `(.L_x_15) ;  /* 0x0000000000e48947 */ /* 0x000fea0003800000 */
[----:B01234-:R-:W0:Y:S01]  /*10a0*/  LDC.64 R14, c[0x0][0x390] ;  /* 0x0000e400ff0e7b82 */ /* 0x01fe220000000a00 */
[----:B------:R-:W-:Y:S02]  /*10b0*/  IMAD R16, R5, R7, R6 ;  /* 0x0000000705107224 */ /* 0x000fe400078e0206 */
[----:B------:R-:W-:-:S03]  /*10c0*/  IMAD.MOV R17, RZ, RZ, -R8 ;  /* 0x000000ffff117224 */ /* 0x000fc600078e0a08 */
[----:B------:R-:W-:Y:S02]  /*10d0*/  IADD3 R7, PT, PT, R3, R16, RZ ;  /* 0x0000001003077210 */ /* 0x000fe40007ffe0ff */
[----:B------:R-:W1:Y:S02]  /*10e0*/  LDC.64 R12, c[0x0][0x380] ;  /* 0x0000e000ff0c7b82 */ /* 0x000e640000000a00 */
[----:B------:R-:W-:-:S06]  /*10f0*/  IADD3 R18, PT, PT, R0, -R7, RZ ;  /* 0x8000000700127210 */ /* 0x000fcc0007ffe0ff */
[----:B------:R-:W2:Y:S02]  /*1100*/  LDC.64 R10, c[0x0][0x388] ;  /* 0x0000e200ff0a7b82 */ /* 0x000ea40000000a00 */
.L_x_19:
[----:B------:R-:W-:Y:S01]  /*1110*/  ISETP.GT.AND P1, PT, R16, R2, PT ;  /* 0x000000021000720c */ /* 0x000fe20003f24270 */
[----:B------:R-:W-:Y:S01]  /*1120*/  VIADD R17, R17, 0x1 ;  /* 0x0000000111117836 */ /* 0x000fe20000000000 */
[----:B------:R-:W-:Y:S04]  /*1130*/  BSSY.RECONVERGENT B0, `(.L_x_16) ;  /* 0x000002b000007945 */ /* 0x000fe80003800200 */
[----:B------:R-:W-:-:S07]  /*1140*/  ISETP.NE.AND P0, PT, R17, RZ, PT ;  /* 0x000000ff1100720c */ /* 0x000fce0003f05270 */
[----:B---34-:R-:W-:Y:S06]  /*1150*/  @P1 BRA `(.L_x_17) ;  /* 0x0000000000a01947 */ /* 0x018fec0003800000 */
[----:B-1----:R-:W-:-:S05]  /*1160*/  IMAD.WIDE R8, R7, 0x4, R12 ;  /* 0x0000000407087825 */ /* 0x002fca00078e020c */
[----:B------:R-:W3:Y:S02]  /*1170*/  LDG.E R19, desc[UR6][R8.64] ;  /* 0x0000000608137981 */ /* 0x000ee4000c1e1900 */
[----:B---3-5:R-:W-:-:S13]  /*1180*/  ISETP.GE.AND P1, PT, R19, R4, PT ;  /* 0x000000041300720c */ /* 0x028fda0003f26270 */
[----:B------:R-:W-:Y:S05]  /*1190*/  @!P1 BRA `(.L_x_18) ;  /* 0x0000000000509947 */ /* 0x000fea0003800000 */
[----:B------:R-:W-:-:S13]  /*11a0*/  ISETP.NE.AND P1, PT, R18, RZ, PT ;  /* 0x000000ff1200720c */ /* 0x000fda0003f25270 */
[----:B------:R-:W-:Y:S05]  /*11b0*/  @!P1 BRA `(.L_x_17) ;  /* 0x0000000000889947 */ /* 0x000fea0003800000 */
[----:B------:R-:W1:Y:S01]  /*11c0*/  S2R R8, SR_LANEID ;  /* 0x0000000000087919 */ /* 0x000e620000000000 */
[----:B------:R-:W3:Y:S01]  /*11d0*/  S2UR UR5, SR_CgaCtaId ;  /* 0x00000000000579c3 */ /* 0x000ee20000008800 */
[----:B------:R-:W-:Y:S01]  /*11e0*/  VOTEU.ANY UR8, UPT, PT ;  /* 0x0000000000087886 */ /* 0x000fe200038e0100 */
[----:B------:R-:W-:Y:S01]  /*11f0*/  UMOV UR4, 0x400 ;  /* 0x0000040000047882 */ /* 0x000fe20000000000 */
[----:B------:R-:W1:Y:S01]  /*1200*/  FLO.U32 R21, UR8 ;  /* 0x0000000800157d00 */ /* 0x000e6200080e0000 */
[----:B------:R-:W-:Y:S01]  /*1210*/  UIADD3 UR4, UPT, UPT, UR4, 0x4, URZ ;  /* 0x0000000404047890 */ /* 0x000fe2000fffe0ff */
[----:B------:R-:W4:Y:S06]  /*1220*/  S2R R22, SR_LTMASK ;  /* 0x0000000000167919 */ /* 0x000f2c0000003900 */
[----:B------:R-:W5:Y:S01]  /*1230*/  POPC R20, UR8 ;  /* 0x0000000800147d09 */ /* 0x000f620008000000 */
[----:B---3--:R-:W-:Y:S01]  /*1240*/  ULEA UR4, UR5, UR4, 0x18 ;  /* 0x0000000405047291 */ /* 0x008fe2000f8ec0ff */
[----:B-1----:R-:W-:-:S02]  /*1250*/  ISETP.EQ.U32.AND P1, PT, R21, R8, PT ;  /* 0x000000081500720c */ /* 0x002fc40003f22070 */
[----:B----4-:R-:W-:-:S04]  /*1260*/  LOP3.LUT R22, R22, UR8, RZ, 0xc0, !PT ;  /* 0x0000000816167c12 */ /* 0x010fc8000f8ec0ff */
[----:B------:R-:W1:Y:S07]  /*1270*/  POPC R9, R22 ;  /* 0x0000001600097309 */ /* 0x000e6e0000000000 */
[----:B-----5:R-:W3:Y:S04]  /*1280*/  @P1 ATOMS.ADD R20, [UR4], R20 ;  /* 0x00000014ff14198c */ /* 0x020ee80008000004 */
[----:B---3--:R-:W1:Y:S02]  /*1290*/  SHFL.IDX PT, R8, R20, R21, 0x1f ;  /* 0x00001f1514087589 */ /* 0x008e6400000e0000 */
[----:B-1----:R-:W-:-:S05]  /*12a0*/  IADD3 R9, PT, PT, R3, R8, R9 ;  /* 0x0000000803097210 */ /* 0x002fca0007ffe009 */
[----:B0-----:R-:W-:-:S05]  /*12b0*/  IMAD.WIDE R8, R9, 0x4, R14 ;  /* 0x0000000409087825 */ /* 0x001fca00078e020e */
[----:B------:R4:W-:Y:S01]  /*12c0*/  STG.E desc[UR6][R8.64], R19 ;  /* 0x0000001308007986 */ /* 0x0009e2000c101906 */
[----:B------:R-:W-:Y:S05]  /*12d0*/  BRA `(.L_x_17) ;  /* 0x0000000000407947 */ /* 0x000fea0003800000 */
.L_x_18:
[----:B------:R-:W1:Y:S01]  /*12e0*/  S2R R8, SR_LANEID ;  /* 0x0000000000087919 */ /* 0x000e620000000000 */
[----:B------:R-:W3:Y:S01]  /*12f0*/  S2UR UR5, SR_CgaCtaId ;  /* 0x00000000000579c3 */ /* 0x000ee20000008800 */
[----:B------:R-:W-:Y:S01]  /*1300*/  VOTEU.ANY UR8, UPT, PT ;  /* 0x0000000000087886 */ /* 0x000fe200038e0100 */
[----:B------:R-:W-:Y:S01]  /*1310*/  UMOV UR4, 0x400 ;  /* 0x0000040000047882 */ /* 0x000fe20000000000 */
[----:B------:R-:W1:Y:S01]  /*1320*/  FLO.U32 R21, UR8 ;  /* 0x0000000800157d00 */ /* 0x000e6200080e0000 */
[----:B------:R-:W4:Y:S07]  /*1330*/  S2R R22, SR_LTMASK ;  /* 0x0000000000167919 */ /* 0x000f2e0000003900 */
        /* <DEDUP_REMOVED lines=8> */
[----:B--2---:R-:W-:-:S05]  /*13c0*/  IMAD.WIDE R8, R9, 0x4, R10 ;  /* 0x0000000409087825 */ /* 0x004fca00078e020a */
[----:B------:R3:W-:Y:S02]  /*13d0*/  STG.E desc[UR6][R8.64], R19 ;  /* 0x0000001308007986 */ /* 0x0007e4000c101906 */
.L_x_17:
[----:B------:R-:W-:Y:S05]  /*13e0*/  BSYNC.RECONVERGENT B0 ;  /* 0x0000000000007941 */ /* 0x000fea0003800200 */
.L_x_16:
[C---:B------:R-:W-:Y:S01]  /*13f0*/  IADD3 R18, PT, PT, -R5.reuse, R18, RZ ;  /* 0x0000001205127210 */ /* 0x040fe20007ffe1ff */
[C---:B------:R-:W-:Y:S01]  /*1400*/  IMAD.IADD R7, R5.reuse, 0x1, R7 ;  /* 0x0000000105077824 */ /* 0x040fe200078e0207 */
[----:B------:R-:W-:Y:S01]  /*1410*/  IADD3 R16, PT, PT, R5, R16, RZ ;  /* 0x0000001005107210 */ /* 0x000fe20007ffe0ff */
[----:B------:R-:W-:Y:S06]  /*1420*/  @P0 BRA `(.L_x_19) ;  /* 0xfffffffc00380947 */ /* 0x000fec000383ffff */
.L_x_15:
[----:B------:R-:W0:Y:S08]  /*1430*/  S2UR UR5, SR_CgaCtaId ;  /* 0x00000000000579c3 */ /* 0x000e300000008800 */
[----:B------:R-:W-:Y:S06]  /*1440*/  BAR.SYNC.DEFER_BLOCKING 0x0 ;  /* 0x0000000000007b1d */ /* 0x000fec0000010000 */
[----:B------:R-:W-:-:S02]  /*1450*/  UMOV UR4, 0x400 ;  /* 0x0000040000047882 */ /* 0x000fc40000000000 */
[----:B0-----:R-:W-:-:S09]  /*1460*/  ULEA UR4, UR5, UR4, 0x18 ;  /* 0x0000000405047291 */ /* 0x001fd2000f8ec0ff */
[----:B-1234-:R-:W0:Y:S02]  /*1470*/  LDS.64 R14, [UR4] ;  /* 0x00000004ff0e7984 */ /* 0x01ee240008000a00 */
[----:B0-----:R-:W-:-:S13]  /*1480*/  ISETP.GE.AND P0, PT, R14, 0x1, PT ;  /* 0x000000010e00780c */ /* 0x001fda0003f06270 */
[----:B------:R-:W-:Y:S05]  /*1490*/  @!P0 BRA `(.L_x_20) ;  /* 0x00000014000c8947 */ /* 0x000fea0003800000 */
[----:B------:R-:W0:Y:S01]  /*14a0*/  I2F.U32.RP R7, R5 ;  /* 0x0000000500077306 */ /* 0x000e220000209000 */
[----:B------:R-:W-:Y:S01]  /*14b0*/  IMAD.MOV.U32 R8, RZ, RZ, RZ ;  /* 0x000000ffff087224 */ /* 0x000fe200078e00ff */
[----:B------:R-:W-:-:S06]  /*14c0*/  ISETP.NE.U32.AND P2, PT, R5, RZ, PT ;  /* 0x000000ff0500720c */ /* 0x000fcc0003f45070 */
[----:B0-----:R-:W0:Y:S02]  /*14d0*/  MUFU.RCP R7, R7 ;  /* 0x0000000700077308 */ /* 0x001e240000001000 */
[----:B0-----:R-:W-:-:S06]  /*14e0*/  VIADD R9, R7, 0xffffffe ;  /* 0x0ffffffe07097836 */ /* 0x001fcc0000000000 */
[----:B------:R-:W0:Y:S02]  /*14f0*/  F2I.FTZ.U32.TRUNC.NTZ R9, R9 ;  /* 0x0000000900097305 */ /* 0x000e24000021f000 */
[----:B0-----:R-:W-:-:S05]  /*1500*/  IADD3 R2, PT, PT, RZ, -R9, RZ ;  /* 0x80000009ff027210 */ /* 0x001fca0007ffe0ff */
[----:B------:R-:W-:-:S04]  /*1510*/  IMAD R11, R2, R5, RZ ;  /* 0x00000005020b7224 */ /* 0x000fc800078e02ff */
[----:B------:R-:W-:-:S06]  /*1520*/  IMAD.HI.U32 R11, R9, R11, R8 ;  /* 0x0000000b090b7227 */ /* 0x000fcc00078e0008 */
[----:B------:R-:W-:-:S05]  /*1530*/  IMAD.HI.U32 R2, R11, R14, RZ ;  /* 0x0000000e0b027227 */ /* 0x000fca00078e00ff */
[----:B------:R-:W-:-:S05]  /*1540*/  IADD3 R8, PT, PT, -R2, RZ, RZ ;  /* 0x000000ff02087210 */ /* 0x000fca0007ffe1ff */
[----:B------:R-:W-:-:S05]  /*1550*/  IMAD R8, R5, R8, R14 ;  /* 0x0000000805087224 */ /* 0x000fca00078e020e */
[----:B------:R-:W-:-:S13]  /*1560*/  ISETP.GE.U32.AND P0, PT, R8, R5, PT ;  /* 0x000000050800720c */ /* 0x000fda0003f06070 */
[----:B------:R-:W-:Y:S01]  /*1570*/  @P0 IMAD.IADD R8, R8, 0x1, -R5 ;  /* 0x0000000108080824 */ /* 0x000fe200078e0a05 */
[----:B------:R-:W-:-:S04]  /*1580*/  @P0 IADD3 R2, PT, PT, R2, 0x1, RZ ;  /* 0x0000000102020810 */ /* 0x000fc80007ffe0ff */
[----:B------:R-:W-:-:S13]  /*1590*/  ISETP.GE.U32.AND P1, PT, R8, R5, PT ;  /* 0x000000050800720c */ /* 0x000fda0003f26070 */
[----:B------:R-:W-:Y:S01]  /*15a0*/  @P1 VIADD R2, R2, 0x1 ;  /* 0x0000000102021836 */ /* 0x000fe20000000000 */
[----:B------:R-:W-:-:S04]  /*15b0*/  @!P2 LOP3.LUT R2, RZ, R5, RZ, 0x33, !PT ;  /* 0x00000005ff02a212 */ /* 0x000fc800078e33ff */
[C---:B------:R-:W-:Y:S02]  /*15c0*/  ISETP.GE.U32.AND P0, PT, R2.reuse, 0x3, PT ;  /* 0x000000030200780c */ /* 0x040fe40003f06070 */
[----:B------:R-:W-:Y:S01]  /*15d0*/  IADD3 R8, PT, PT, R2, 0x1, RZ ;  /* 0x0000000102087810 */ /* 0x000fe20007ffe0ff */
[----:B------:R-:W-:-:S03]  /*15e0*/  IMAD.MOV.U32 R2, RZ, RZ, RZ ;  /* 0x000000ffff027224 */ /* 0x000fc600078e00ff */
[----:B------:R-:W-:-:S07]  /*15f0*/  LOP3.LUT R7, R8, 0x3, RZ, 0xc0, !PT ;  /* 0x0000000308077812 */ /* 0x000fce00078ec0ff */
[----:B------:R-:W-:Y:S05]  /*1600*/  @!P0 BRA `(.L_x_21) ;  /* 0x00000010006c8947 */ /* 0x000fea0003800000 */
[----:B------:R-:W-:Y:S01]  /*1610*/  LOP3.LUT R2, R8, 0xfffffffc, RZ, 0xc0, !PT ;  /* 0xfffffffc08027812 */ /* 0x000fe200078ec0ff */
[--C-:B------:R-:W-:Y:S01]  /*1620*/  IMAD.IADD R20, R3, 0x1, R6.reuse ;  /* 0x0000000103147824 */ /* 0x100fe200078e0206 */
[CC--:B------:R-:W-:Y:S01]  /*1630*/  LEA R9, R5.reuse, R6.reuse, 0x1 ;  /* 0x0000000605097211 */ /* 0x0c0fe200078e08ff */
[----:B------:R-:W-:Y:S01]  /*1640*/  IMAD.IADD R8, R6, 0x1, R5 ;  /* 0x0000000106087824 */ /* 0x000fe200078e0205 */
[----:B------:R-:W-:Y:S01]  /*1650*/  IADD3 R13, PT, PT, -R2, RZ, RZ ;  /* 0x000000ff020d7210 */ /* 0x000fe20007ffe1ff */
[----:B------:R-:W-:Y:S01]  /*1660*/  IMAD R10, R5, 0x3, R6 ;  /* 0x00000003050a7824 */ /* 0x000fe200078e0206 */
[----:B------:R-:W-:Y:S01]  /*1670*/  MOV R11, R6 ;  /* 0x00000006000b7202 */ /* 0x000fe20000000f00 */
[----:B------:R-:W-:Y:S01]  /*1680*/  IMAD.IADD R12, R3, 0x1, R8 ;  /* 0x00000001030c7824 */ /* 0x000fe200078e0208 */
[----:B------:R-:W-:Y:S01]  /*1690*/  ISETP.GE.AND P0, PT, R13, RZ, PT ;  /* 0x000000ff0d00720c */ /* 0x000fe20003f06270 */
[C---:B------:R-:W-:Y:S01]  /*16a0*/  IMAD R24, R5.reuse, 0x3, R20 ;  /* 0x0000000305187824 */ /* 0x040fe200078e0214 */
[----:B------:R-:W-:-:S11]  /*16b0*/  LEA R22, R5, R20, 0x1 ;  /* 0x0000001405167211 */ /* 0x000fd600078e08ff */
[----:B------:R-:W-:Y:S05]  /*16c0*/  @P0 BRA `(.L_x_22) ;  /* 0x0000000c00a00947 */ /* 0x000fea0003800000 */
[----:B------:R-:W-:Y:S01]  /*16d0*/  IMAD.MOV R16, RZ, RZ, -R13 ;  /* 0x000000ffff107224 */ /* 0x000fe200078e0a0d */
[----:B------:R-:W-:-:S04]  /*16e0*/  PLOP3.LUT P0, PT, PT, PT, PT, 0x80, 0x8 ;  /* 0x000000000008781c */ /* 0x000fc80003f0f070 */
[----:B------:R-:W-:-:S13]  /*16f0*/  ISETP.GT.AND P1, PT, R16, 0xc, PT ;  /* 0x0000000c1000780c */ /* 0x000fda0003f24270 */
[----:B------:R-:W-:Y:S05]  /*1700*/  @!P1 BRA `(.L_x_23) ;  /* 0x0000000800509947 */ /* 0x000fea0003800000 */
[----:B------:R-:W-:-:S13]  /*1710*/  PLOP3.LUT P0, PT, PT, PT, PT, 0x8, 0x80 ;  /* 0x000000000080781c */ /* 0x000fda0003f0e170 */
.L_x_24:
[----:B0-----:R-:W0:Y:S01]  /*1720*/  LDC.64 R16, c[0x0][0x388] ;  /* 0x0000e200ff107b82 */ /* 0x001e220000000a00 */
[----:B------:R-:W-:-:S07]  /*1730*/  ISETP.GE.AND P1, PT, R11, R14, PT ;  /* 0x0000000e0b00720c */ /* 0x000fce0003f26270 */
[----:B------:R-:W1:Y:S06]  /*1740*/  LDC.64 R18, c[0x0][0x380] ;  /* 0x0000e000ff127b82 */ /* 0x000e6c0000000a00 */
[----:B0-----:R-:W-:Y:S02]  /*1750*/  @!P1 IMAD.WIDE R26, R20, 0x4, R16 ;  /* 0x00000004141a9825 */ /* 0x001fe400078e0210 */
[----:B------:R-:W0:Y:S03]  /*1760*/  LDC.64 R16, c[0x0][0x388] ;  /* 0x0000e200ff107b82 */ /* 0x000e260000000a00 */
[----:B------:R1:W2:Y:S01]  /*1770*/  @!P1 LDG.E R21, desc[UR6][R26.64] ;  /* 0x000000061a159981 */ /* 0x0002a2000c1e1900 */
[----:B------:R-:W-:Y:S01]  /*1780*/  ISETP.GE.AND P2, PT, R8, R14, PT ;  /* 0x0000000e0800720c */ /* 0x000fe20003f46270 */
[----:B-1----:R-:W-:-:S03]  /*1790*/  @!P1 IMAD.WIDE R26, R20, 0x4, R18 ;  /* 0x00000004141a9825 */ /* 0x002fc600078e0212 */
[----:B------:R-:W1:Y:S09]  /*17a0*/  LDC.64 R18, c[0x0][0x380] ;  /* 0x0000e000ff127b82 */ /* 0x000e720000000a00 */
[C---:B0-----:R-:W-:Y:S02]  /*17b0*/  @!P2 IMAD.WIDE R28, R12.reuse, 0x4, R16 ;  /* 0x000000040c1ca825 */ /* 0x041fe400078e0210 */
[----:B------:R-:W0:Y:S01]  /*17c0*/  LDC.64 R16, c[0x0][0x388] ;  /* 0x0000e200ff107b82 */ /* 0x000e220000000a00 */
[----:B--2---:R1:W-:Y:S04]  /*17d0*/  @!P1 STG.E desc[UR6][R26.64], R21 ;  /* 0x000000151a009986 */ /* 0x0043e8000c101906 */
[----:B------:R0:W2:Y:S01]  /*17e0*/  @!P2 LDG.E R23, desc[UR6][R28.64] ;  /* 0x000000061c17a981 */ /* 0x0000a2000c1e1900 */
[----:B------:R-:W-:Y:S01]  /*17f0*/  ISETP.GE.AND P1, PT, R9, R14, PT ;  /* 0x0000000e0900720c */ /* 0x000fe20003f26270 */
[----:B-1----:R-:W-:-:S02]  /*1800*/  @!P2 IMAD.WIDE R26, R12, 0x4, R18 ;  /* 0x000000040c1aa825 */ /* 0x002fc400078e0212 */
[----:B------:R-:W1:Y:S10]  /*1810*/  LDC.64 R18, c[0x0][0x380] ;  /* 0x0000e000ff127b82 */ /* 0x000e740000000a00 */
[----:B0-----:R-:W-:-:S02]  /*1820*/  @!P1 IMAD.WIDE R28, R22, 0x4, R16 ;  /* 0x00000004161c9825 */ /* 0x001fc400078e0210 */
[----:B------:R-:W0:Y:S01]  /*1830*/  LDC.64 R16, c[0x0][0x388] ;  /* 0x0000e200ff107b82 */ /* 0x000e220000000a00 */
[----:B--2---:R1:W-:Y:S04]  /*1840*/  @!P2 STG.E desc[UR6][R26.64], R23 ;  /* 0x000000171a00a986 */ /* 0x0043e8000c101906 */
[----:B------:R0:W2:Y:S01]  /*1850*/  @!P1 LDG.E R25, desc[UR6][R28.64] ;  /* 0x000000061c199981 */ /* 0x0000a2000c1e1900 */
[----:B------:R-:W-:Y:S01]  /*1860*/  ISETP.GE.AND P2, PT, R10, R14, PT ;  /* 0x0000000e0a00720c */ /* 0x000fe20003f46270 */
[----:B-1----:R-:W-:Y:S02]  /*1870*/  @!P1 IMAD.WIDE R26, R22, 0x4, R18 ;  /* 0x00000004161a9825 */ /* 0x002fe400078e0212 */
[----:B------:R-:W1:Y:S10]  /*1880*/  LDC.64 R18, c[0x0][0x380] ;  /* 0x0000e000ff127b82 */ /* 0x000e740000000a00 */
[----:B0-----:R-:W-:-:S02]  /*1890*/  @!P2 IMAD.WIDE R28, R24, 0x4, R16 ;  /* 0x00000004181ca825 */ /* 0x001fc400078e0210 */
[----:B------:R-:W0:Y:S01]  /*18a0*/  LDC.64 R16, c[0x0][0x388] ;  /* 0x0000e200ff107b82 */ /* 0x000e220000000a00 */
[----:B------:R-:W-:Y:S01]  /*18b0*/  LEA R11, R5, R11, 0x2 ;  /* 0x0000000b050b7211 */ /* 0x000fe200078e10ff */
[----:B--2---:R2:W-:Y:S04]  /*18c0*/  @!P1 STG.E desc[UR6][R26.64], R25 ;  /* 0x000000191a009986 */ /* 0x0045e8000c101906 */
[----:B--2---:R1:W2:Y:S01]  /*18d0*/  @!P2 LDG.E R25, desc[UR6][R28.64] ;  /* 0x000000061c19a981 */ /* 0x0042a2000c1e1900 */
[----:B------:R-:W-:Y:S01]  /*18e0*/  ISETP.GE.AND P1, PT, R11, R14, PT ;  /* 0x0000000e0b00720c */ /* 0x000fe20003f26270 */
[----:B------:R-:W-:Y:S02]  /*18f0*/  IMAD R21, R5, 0x4, R20 ;  /* 0x0000000405157824 */ /* 0x000fe400078e0214 */
[----:B-1----:R-:W-:-:S02]  /*1900*/  @!P2 IMAD.WIDE R28, R24, 0x4, R18 ;  /* 0x00000004181ca825 */ /* 0x002fc400078e0212 */
[----:B------:R-:W1:Y:S08]  /*1910*/  LDC.64 R18, c[0x0][0x380] ;  /* 0x0000e000ff127b82 */ /* 0x000e700000000a00 */
[----:B0-----:R-:W-:Y:S01]  /*1920*/  @!P1 IMAD.WIDE R16, R21, 0x4, R16 ;  /* 0x0000000415109825 */ /* 0x001fe200078e0210 */
[C---:B------:R-:W-:Y:S01]  /*1930*/  LEA R20, R5.reuse, R8, 0x2 ;  /* 0x0000000805147211 */ /* 0x040fe200078e10ff */
[----:B--2---:R0:W-:Y:S04]  /*1940*/  @!P2 STG.E desc[UR6][R28.64], R25 ;  /* 0x000000191c00a986 */ /* 0x0041e8000c101906 */
[----:B0-----:R0:W2:Y:S01]  /*1950*/  @!P1 LDG.E R29, desc[UR6][R16.64] ;  /* 0x00000006101d9981 */ /* 0x0010a2000c1e1900 */
[----:B------:R-:W-:Y:S01]  /*1960*/  ISETP.GE.AND P2, PT, R20, R14, PT ;  /* 0x0000000e1400720c */ /* 0x000fe20003f46270 */
[----:B------:R-:W-:-:S02]  /*1970*/  IMAD R23, R5, 0x4, R12 ;  /* 0x0000000405177824 */ /* 0x000fc400078e020c */
[----:B-1----:R-:W-:Y:S01]  /*1980*/  @!P1 IMAD.WIDE R18, R21, 0x4, R18 ;  /* 0x0000000415129825 */ /* 0x002fe200078e0212 */
[----:B0-----:R-:W0:Y:S09]  /*1990*/  LDC.64 R16, c[0x0][0x388] ;  /* 0x0000e200ff107b82 */ /* 0x001e320000000a00 */
[----:B0-----:R-:W-:-:S02]  /*19a0*/  @!P2 IMAD.WIDE R26, R23, 0x4, R16 ;  /* 0x00000004171aa825 */ /* 0x001fc400078e0210 */
[----:B------:R-:W0:Y:S01]  /*19b0*/  LDC.64 R16, c[0x0][0x388] ;  /* 0x0000e200ff107b82 */ /* 0x000e220000000a00 */
[----:B--2---:R1:W-:Y:S04]  /*19c0*/  @!P1 STG.E desc[UR6][R18.64], R29 ;  /* 0x0000001d12009986 */ /* 0x0043e8000c101906 */
[----:B------:R2:W3:Y:S01]  /*19d0*/  @!P2 LDG.E R8, desc[UR6][R26.64] ;  /* 0x000000061a08a981 */ /* 0x0004e2000c1e1900 */
[C---:B------:R-:W-:Y:S01]  /*19e0*/  LEA R12, R5.reuse, R9, 0x2 ;  /* 0x00000009050c7211 */ /* 0x040fe200078e10ff */
[----:B------:R-:W-:-:S03]  /*19f0*/  IMAD R25, R5, 0x4, R22 ;  /* 0x0000000405197824 */ /* 0x000fc600078e0216 */
[----:B------:R-:W-:Y:S01]  /*1a00*/  ISETP.GE.AND P1, PT, R12, R14, PT ;  /* 0x0000000e0c00720c */ /* 0x000fe20003f26270 */
[----:B-1----:R-:W2:-:S12]  /*1a10*/  LDC.64 R18, c[0x0][0x380] ;  /* 0x0000e000ff127b82 */ /* 0x002e980000000a00 */
[----:B0-----:R-:W-:Y:S02]  /*1a20*/  @!P1 IMAD.WIDE R28, R25, 0x4, R16 ;  /* 0x00000004191c9825 */ /* 0x001fe400078e0210 */
[----:B------:R-:W0:Y:S02]  /*1a30*/  LDC.64 R16, c[0x0][0x380] ;  /* 0x0000e000ff107b82 */ /* 0x000e240000000a00 */
[----:B--2---:R-:W-:-:S05]  /*1a40*/  @!P2 IMAD.WIDE R26, R23, 0x4, R18 ;  /* 0x00000004171aa825 */ /* 0x004fca00078e0212 */
[----:B---3--:R1:W-:Y:S04]  /*1a50*/  @!P2 STG.E desc[UR6][R26.64], R8 ;  /* 0x000000081a00a986 */ /* 0x0083e8000c101906 */
[----:B------:R-:W2:Y:S01]  /*1a60*/  @!P1 LDG.E R22, desc[UR6][R28.64] ;  /* 0x000000061c169981 */ /* 0x000ea2000c1e1900 */
[C---:B------:R-:W-:Y:S01]  /*1a70*/  LEA R10, R5.reuse, R10, 0x2 ;  /* 0x0000000a050a7211 */ /* 0x040fe200078e10ff */
[----:B------:R-:W-:Y:S02]  /*1a80*/  IMAD R19, R5, 0x4, R24 ;  /* 0x0000000405137824 */ /* 0x000fe400078e0218 */
[----:B0-----:R-:W-:Y:S01]  /*1a90*/  @!P1 IMAD.WIDE R16, R25, 0x4, R16 ;  /* 0x0000000419109825 */ /* 0x001fe200078e0210 */
[----:B------:R-:W-:Y:S01]  /*1aa0*/  ISETP.GE.AND P2, PT, R10, R14, PT ;  /* 0x0000000e0a00720c */ /* 0x000fe20003f46270 */
[----:B-1----:R-:W0:-:S12]  /*1ab0*/  LDC.64 R8, c[0x0][0x388] ;  /* 0x0000e200ff087b82 */ /* 0x002e180000000a00 */
[----:B0-----:R-:W-:Y:S01]  /*1ac0*/  @!P2 IMAD.WIDE R8, R19, 0x4, R8 ;  /* 0x000000041308a825 */ /* 0x001fe200078e0208 */
[----:B--2---:R0:W-:Y:S04]  /*1ad0*/  @!P1 STG.E desc[UR6][R16.64], R22 ;  /* 0x0000001610009986 */ /* 0x0041e8000c101906 */
[----:B------:R1:W2:Y:S01]  /*1ae0*/  @!P2 LDG.E R18, desc[UR6][R8.64] ;  /* 0x000000060812a981 */ /* 0x0002a2000c1e1900 */
[C---:B------:R-:W-:Y:S01]  /*1af0*/  LEA R11, R5.reuse, R11, 0x2 ;  /* 0x0000000b050b7211 */ /* 0x040fe200078e10ff */
[----:B------:R-:W-:-:S03]  /*1b00*/  IMAD R21, R5, 0x4, R21 ;  /* 0x0000000405157824 */ /* 0x000fc600078e0215 */
[----:B------:R-:W-:Y:S01]  /*1b10*/  ISETP.GE.AND P1, PT, R11, R14, PT ;  /* 0x0000000e0b00720c */ /* 0x000fe20003f26270 */
[----:B0-----:R-:W0:Y:S08]  /*1b20*/  LDC.64 R16, c[0x0][0x380] ;  /* 0x0000e000ff107b82 */ /* 0x001e300000000a00 */
[----:B-1----:R-:W1:Y:S01]  /*1b30*/  LDC.64 R8, c[0x0][0x388] ;  /* 0x0000e200ff087b82 */ /* 0x002e620000000a00 */
[----:B0-----:R-:W-:-:S07]  /*1b40*/  @!P2 IMAD.WIDE R26, R19, 0x4, R16 ;  /* 0x00000004131aa825 */ /* 0x001fce00078e0210 */
[----:B------:R-:W0:Y:S01]  /*1b50*/  LDC.64 R16, c[0x0][0x380] ;  /* 0x0000e000ff107b82 */ /* 0x000e220000000a00 */
[----:B-1----:R-:W-:-:S07]  /*1b60*/  @!P1 IMAD.WIDE R28, R21, 0x4, R8 ;  /* 0x00000004151c9825 */ /* 0x002fce00078e0208 */
[----:B------:R-:W1:Y:S01]  /*1b70*/  LDC.64 R8, c[0x0][0x388] ;  /* 0x0000e200ff087b82 */ /* 0x000e620000000a00 */
[----:B--2---:R-:W-:Y:S04]  /*1b80*/  @!P2 STG.E desc[UR6][R26.64], R18 ;  /* 0x000000121a00a986 */ /* 0x004fe8000c101906 */
[----:B------:R-:W2:Y:S01]  /*1b90*/  @!P1 LDG.E R24, desc[UR6][R28.64] ;  /* 0x000000061c189981 */ /* 0x000ea2000c1e1900 */
[C---:B------:R-:W-:Y:S01]  /*1ba0*/  LEA R20, R5.reuse, R20, 0x2 ;  /* 0x0000001405147211 */ /* 0x040fe200078e10ff */
[----:B------:R-:W-:Y:S02]  /*1bb0*/  IMAD R23, R5, 0x4, R23 ;  /* 0x0000000405177824 */ /* 0x000fe400078e0217 */
[----:B0-----:R-:W-:Y:S01]  /*1bc0*/  @!P1 IMAD.WIDE R16, R21, 0x4, R16 ;  /* 0x0000000415109825 */ /* 0x001fe200078e0210 */
[----:B------:R-:W-:-:S13]  /*1bd0*/  ISETP.GE.AND P2, PT, R20, R14, PT ;  /* 0x0000000e1400720c */ /* 0x000fda0003f46270 */
[----:B-1----:R-:W-:Y:S01]  /*1be0*/  @!P2 IMAD.WIDE R8, R23, 0x4, R8 ;  /* 0x000000041708a825 */ /* 0x002fe200078e0208 */
[C---:B------:R-:W-:Y:S01]  /*1bf0*/  LEA R12, R5.reuse, R12, 0x2 ;  /* 0x0000000c050c7211 */ /* 0x040fe200078e10ff */
[----:B--2---:R0:W-:Y:S04]  /*1c00*/  @!P1 STG.E desc[UR6][R16.64], R24 ;  /* 0x0000001810009986 */ /* 0x0041e8000c101906 */
[----:B------:R1:W2:Y:S01]  /*1c10*/  @!P2 LDG.E R22, desc[UR6][R8.64] ;  /* 0x000000060816a981 */ /* 0x0002a2000c1e1900 */
[----:B------:R-:W-:Y:S01]  /*1c20*/  ISETP.GE.AND P1, PT, R12, R14, PT ;  /* 0x0000000e0c00720c */ /* 0x000fe20003f26270 */
[----:B------:R-:W-:Y:S01]  /*1c30*/  IMAD R25, R5, 0x4, R25 ;  /* 0x0000000405197824 */ /* 0x000fe200078e0219 */
        /* <DEDUP_REMOVED lines=13> */
[----:B------:R-:W-:Y:S01]  /*1d10*/  LEA R11, R5, R11, 0x2 ;  /* 0x0000000b050b7211 */ /* 0x000fe200078e10ff */
        /* <DEDUP_REMOVED lines=28> */
[----:B--2---:R2:W-:Y:S04]  /*1ee0*/  @!P2 STG.E desc[UR6][R26.64], R18 ;  /* 0x000000121a00a986 */ /* 0x0045e8000c101906 */
[----:B------:R-:W3:Y:S01]  /*1ef0*/  @!P1 LDG.E R28, desc[UR6][R28.64] ;  /* 0x000000061c1c9981 */ /* 0x000ee2000c1e1900 */
[C---:B------:R-:W-:Y:S01]  /*1f00*/  LEA R10, R5.reuse, R10, 0x2 ;  /* 0x0000000a050a7211 */ /* 0x040fe200078e10ff */
[----:B------:R-:W-:Y:S02]  /*1f10*/  IMAD R19, R5, 0x4, R19 ;  /* 0x0000000405137824 */ /* 0x000fe400078e0213 */
[----:B0-----:R-:W-:Y:S01]  /*1f20*/  @!P1 IMAD.WIDE R16, R22, 0x4, R16 ;  /* 0x0000000416109825 */ /* 0x001fe200078e0210 */
[----:B------:R-:W-:-:S13]  /*1f30*/  ISETP.GE.AND P2, PT, R10, R14, PT ;  /* 0x0000000e0a00720c */ /* 0x000fda0003f46270 */
[C---:B-1----:R-:W-:Y:S02]  /*1f40*/  @!P2 IMAD.WIDE R24, R19.reuse, 0x4, R8 ;  /* 0x000000041318a825 */ /* 0x042fe400078e0208 */
[----:B------:R-:W2:Y:S01]  /*1f50*/  LDC.64 R8, c[0x0][0x380] ;  /* 0x0000e000ff087b82 */ /* 0x000ea20000000a00 */
[----:B---3--:R0:W-:Y:S04]  /*1f60*/  @!P1 STG.E desc[UR6][R16.64], R28 ;  /* 0x0000001c10009986 */ /* 0x0081e8000c101906 */
[----:B------:R1:W3:Y:S01]  /*1f70*/  @!P2 LDG.E R25, desc[UR6][R24.64] ;  /* 0x000000061819a981 */ /* 0x0002e2000c1e1900 */
[----:B--2---:R-:W-:Y:S01]  /*1f80*/  @!P2 IMAD.WIDE R26, R19, 0x4, R8 ;  /* 0x00000004131aa825 */ /* 0x004fe200078e0208 */
[----:B------:R-:W-:Y:S02]  /*1f90*/  IADD3 R13, PT, PT, R13, 0x10, RZ ;  /* 0x000000100d0d7810 */ /* 0x000fe40007ffe0ff */
[C---:B------:R-:W-:Y:S01]  /*1fa0*/  LEA R8, R5.reuse, R20, 0x2 ;  /* 0x0000001405087211 */ /* 0x040fe200078e10ff */
[----:B------:R-:W-:Y:S01]  /*1fb0*/  IMAD R9, R5, 0x4, R12 ;  /* 0x0000000405097824 */ /* 0x000fe200078e020c */
[----:B------:R-:W-:Y:S01]  /*1fc0*/  ISETP.GE.AND P1, PT, R13, -0xc, PT ;  /* 0xfffffff40d00780c */ /* 0x000fe20003f26270 */
[C---:B------:R-:W-:Y:S01]  /*1fd0*/  IMAD R11, R5.reuse, 0x4, R11 ;  /* 0x00000004050b7824 */ /* 0x040fe200078e020b */
[C---:B------:R-:W-:Y:S01]  /*1fe0*/  LEA R10, R5.reuse, R10, 0x2 ;  /* 0x0000000a050a7211 */ /* 0x040fe200078e10ff */
[C---:B------:R-:W-:Y:S01]  /*1ff0*/  IMAD R20, R5.reuse, 0x4, R21 ;  /* 0x0000000405147824 */ /* 0x040fe200078e0215 */
[C---:B------:R-:W-:Y:S01]  /*2000*/  LEA R12, R5.reuse, R23, 0x2 ;  /* 0x00000017050c7211 */ /* 0x040fe200078e10ff */
[C---:B------:R-:W-:Y:S01]  /*2010*/  IMAD R22, R5.reuse, 0x4, R22 ;  /* 0x0000000405167824 */ /* 0x040fe200078e0216 */
[----:B-1----:R-:W-:Y:S01]  /*2020*/  LEA R24, R5, R19, 0x2 ;  /* 0x0000001305187211 */ /* 0x002fe200078e10ff */
[----:B---3--:R0:W-:Y:S06]  /*2030*/  @!P2 STG.E desc[UR6][R26.64], R25 ;  /* 0x000000191a00a986 */ /* 0x0081ec000c101906 */
[----:B------:R-:W-:Y:S05]  /*2040*/  @!P1 BRA `(.L_x_24) ;  /* 0xfffffff400b49947 */ /* 0x000fea000383ffff */
.L_x_23:
[----:B0-----:R-:W-:-:S05]  /*2050*/  IMAD.MOV R16, RZ, RZ, -R13 ;  /* 0x000000ffff107224 */ /* 0x001fca00078e0a0d */
[----:B------:R-:W-:-:S13]  /*2060*/  ISETP.GT.AND P1, PT, R16, 0x4, PT ;  /* 0x000000041000780c */ /* 0x000fda0003f24270 */
[----:B------:R-:W-:Y:S05]  /*2070*/  @!P1 BRA `(.L_x_25) ;  /* 0x00000004002c9947 */ /* 0x000fea0003800000 */
[----:B------:R-:W0:Y:S01]  /*2080*/  LDC.64 R16, c[0x0][0x388] ;  /* 0x0000e200ff107b82 */ /* 0x000e220000000a00 */
        /* <DEDUP_REMOVED lines=26> */
[----:B--2---:R-:W2:Y:S01]  /*2230*/  @!P1 LDG.E R25, desc[UR6][R28.64] ;  /* 0x000000061c199981 */ /* 0x004ea2000c1e1900 */
[----:B------:R-:W-:Y:S01]  /*2240*/  ISETP.GE.AND P0, PT, R11, R14, PT ;  /* 0x0000000e0b00720c */ /* 0x000fe20003f06270 */
[----:B------:R-:W-:Y:S02]  /*2250*/  IMAD R21, R5, 0x4, R20 ;  /* 0x0000000405157824 */ /* 0x000fe400078e0214 */
[----:B-1----:R-:W-:-:S10]  /*2260*/  @!P1 IMAD.WIDE R18, R24, 0x4, R18 ;  /* 0x0000000418129825 */ /* 0x002fd400078e0212 */
[----:B0-----:R-:W-:Y:S01]  /*2270*/  @!P0 IMAD.WIDE R16, R21, 0x4, R16 ;  /* 0x0000000415108825 */ /* 0x001fe200078e0210 */
[C---:B------:R-:W-:Y:S01]  /*2280*/  LEA R20, R5.reuse, R8, 0x2 ;  /* 0x0000000805147211 */ /* 0x040fe200078e10ff */
[----:B--2---:R0:W-:Y:S04]  /*2290*/  @!P1 STG.E desc[UR6][R18.64], R25 ;  /* 0x0000001912009986 */ /* 0x0041e8000c101906 */
[----:B0-----:R0:W2:Y:S01]  /*22a0*/  @!P0 LDG.E R25, desc[UR6][R16.64] ;  /* 0x0000000610198981 */ /* 0x0010a2000c1e1900 */
[----:B------:R-:W1:Y:S01]  /*22b0*/  LDC.64 R18, c[0x0][0x380] ;  /* 0x0000e000ff127b82 */ /* 0x000e620000000a00 */
[----:B------:R-:W-:Y:S01]  /*22c0*/  ISETP.GE.AND P1, PT, R20, R14, PT ;  /* 0x0000000e1400720c */ /* 0x000fe20003f26270 */
[----:B------:R-:W-:-:S06]  /*22d0*/  IMAD R23, R5, 0x4, R12 ;  /* 0x0000000405177824 */ /* 0x000fcc00078e020c */
[----:B0-----:R-:W0:Y:S01]  /*22e0*/  LDC.64 R16, c[0x0][0x388] ;  /* 0x0000e200ff107b82 */ /* 0x001e220000000a00 */
[----:B-1----:R-:W-:-:S07]  /*22f0*/  @!P0 IMAD.WIDE R28, R21, 0x4, R18 ;  /* 0x00000004151c8825 */ /* 0x002fce00078e0212 */
[----:B------:R-:W1:Y:S01]  /*2300*/  LDC.64 R18, c[0x0][0x380] ;  /* 0x0000e000ff127b82 */ /* 0x000e620000000a00 */
[----:B0-----:R-:W-:-:S07]  /*2310*/  @!P1 IMAD.WIDE R26, R23, 0x4, R16 ;  /* 0x00000004171a9825 */ /* 0x001fce00078e0210 */
[----:B------:R-:W0:Y:S01]  /*2320*/  LDC.64 R16, c[0x0][0x388] ;  /* 0x0000e200ff107b82 */ /* 0x000e220000000a00 */
[----:B--2---:R-:W-:Y:S04]  /*2330*/  @!P0 STG.E desc[UR6][R28.64], R25 ;  /* 0x000000191c008986 */ /* 0x004fe8000c101906 */
[----:B------:R0:W2:Y:S01]  /*2340*/  @!P1 LDG.E R8, desc[UR6][R26.64] ;  /* 0x000000061a089981 */ /* 0x0000a2000c1e1900 */
[C---:B------:R-:W-:Y:S01]  /*2350*/  LEA R12, R5.reuse, R9, 0x2 ;  /* 0x00000009050c7211 */ /* 0x040fe200078e10ff */
[----:B------:R-:W-:Y:S02]  /*2360*/  IMAD R22, R5, 0x4, R22 ;  /* 0x0000000405167824 */ /* 0x000fe400078e0216 */
[----:B-1----:R-:W-:Y:S01]  /*2370*/  @!P1 IMAD.WIDE R18, R23, 0x4, R18 ;  /* 0x0000000417129825 */ /* 0x002fe200078e0212 */
[----:B------:R-:W-:-:S13]  /*2380*/  ISETP.GE.AND P0, PT, R12, R14, PT ;  /* 0x0000000e0c00720c */ /* 0x000fda0003f06270 */
[----:B0-----:R-:W-:Y:S02]  /*2390*/  @!P0 IMAD.WIDE R26, R22, 0x4, R16 ;  /* 0x00000004161a8825 */ /* 0x001fe400078e0210 */
[----:B------:R-:W0:Y:S01]  /*23a0*/  LDC.64 R16, c[0x0][0x380] ;  /* 0x0000e000ff107b82 */ /* 0x000e220000000a00 */
[C---:B------:R-:W-:Y:S01]  /*23b0*/  LEA R10, R5.reuse, R10, 0x2 ;  /* 0x0000000a050a7211 */ /* 0x040fe200078e10ff */
[----:B--2---:R1:W-:Y:S04]  /*23c0*/  @!P1 STG.E desc[UR6][R18.64], R8 ;  /* 0x0000000812009986 */ /* 0x0043e8000c101906 */
[----:B------:R-:W2:Y:S01]  /*23d0*/  @!P0 LDG.E R27, desc[UR6][R26.64] ;  /* 0x000000061a1b8981 */ /* 0x000ea2000c1e1900 */
[----:B------:R-:W-:Y:S01]  /*23e0*/  ISETP.GE.AND P1, PT, R10, R14, PT ;  /* 0x0000000e0a00720c */ /* 0x000fe20003f26270 */
[----:B------:R-:W-:-:S02]  /*23f0*/  IMAD R24, R5, 0x4, R24 ;  /* 0x0000000405187824 */ /* 0x000fc400078e0218 */
[----:B0-----:R-:W-:Y:S01]  /*2400*/  @!P0 IMAD.WIDE R16, R22, 0x4, R16 ;  /* 0x0000000416108825 */ /* 0x001fe200078e0210 */
[----:B-1----:R-:W0:Y:S09]  /*2410*/  LDC.64 R8, c[0x0][0x388] ;  /* 0x0000e200ff087b82 */ /* 0x002e320000000a00 */
[----:B0-----:R-:W-:-:S02]  /*2420*/  @!P1 IMAD.WIDE R28, R24, 0x4, R8 ;  /* 0x00000004181c9825 */ /* 0x001fc400078e0208 */
[----:B------:R-:W0:Y:S01]  /*2430*/  LDC.64 R8, c[0x0][0x380] ;  /* 0x0000e000ff087b82 */ /* 0x000e220000000a00 */
[----:B--2---:R1:W-:Y:S04]  /*2440*/  @!P0 STG.E desc[UR6][R16.64], R27 ;  /* 0x0000001b10008986 */ /* 0x0043e8000c101906 */
[----:B------:R-:W2:Y:S01]  /*2450*/  @!P1 LDG.E R29, desc[UR6][R28.64] ;  /* 0x000000061c1d9981 */ /* 0x000ea2000c1e1900 */
[----:B0-----:R-:W-:Y:S01]  /*2460*/  @!P1 IMAD.WIDE R18, R24, 0x4, R8 ;  /* 0x0000000418129825 */ /* 0x001fe200078e0208 */
[----:B------:R-:W-:Y:S02]  /*2470*/  IADD3 R13, PT, PT, R13, 0x4, RZ ;  /* 0x000000040d0d7810 */ /* 0x000fe40007ffe0ff */
[C---:B------:R-:W-:Y:S01]  /*2480*/  LEA R8, R5.reuse, R20, 0x2 ;  /* 0x0000001405087211 */ /* 0x040fe200078e10ff */
[----:B------:R-:W-:Y:S01]  /*2490*/  IMAD R9, R5, 0x4, R12 ;  /* 0x0000000405097824 */ /* 0x000fe200078e020c */
[----:B------:R-:W-:Y:S01]  /*24a0*/  PLOP3.LUT P0, PT, PT, PT, PT, 0x8, 0x80 ;  /* 0x000000000080781c */ /* 0x000fe20003f0e170 */
[----:B------:R-:W-:Y:S01]  /*24b0*/  VIADD R13, R13, 0x4 ;  /* 0x000000040d0d7836 */ /* 0x000fe20000000000 */
[C---:B------:R-:W-:Y:S01]  /*24c0*/  LEA R10, R5.reuse, R10, 0x2 ;  /* 0x0000000a050a7211 */ /* 0x040fe200078e10ff */
[C---:B------:R-:W-:Y:S01]  /*24d0*/  IMAD R11, R5.reuse, 0x4, R11 ;  /* 0x00000004050b7824 */ /* 0x040fe200078e020b */
[C---:B------:R-:W-:Y:S01]  /*24e0*/  LEA R20, R5.reuse, R21, 0x2 ;  /* 0x0000001505147211 */ /* 0x040fe200078e10ff */
[C---:B------:R-:W-:Y:S01]  /*24f0*/  IMAD R12, R5.reuse, 0x4, R23 ;  /* 0x00000004050c7824 */ /* 0x040fe200078e0217 */
[C---:B------:R-:W-:Y:S01]  /*2500*/  LEA R22, R5.reuse, R22, 0x2 ;  /* 0x0000001605167211 */ /* 0x040fe200078e10ff */
[----:B------:R-:W-:Y:S01]  /*2510*/  IMAD R24, R5, 0x4, R24 ;  /* 0x0000000405187824 */ /* 0x000fe200078e0218 */
[----:B--2---:R1:W-:Y:S06]  /*2520*/  @!P1 STG.E desc[UR6][R18.64], R29 ;  /* 0x0000001d12009986 */ /* 0x0043ec000c101906 */
.L_x_25:
[----:B------:R-:W-:-:S13]  /*2530*/  ISETP.NE.OR P0, PT, R13, RZ, P0 ;  /* 0x000000ff0d00720c */ /* 0x000fda0000705670 */
[----:B------:R-:W-:Y:S05]  /*2540*/  @!P0 BRA `(.L_x_21) ;  /* 0x00000000009c8947 */ /* 0x000fea0003800000 */
.L_x_22:
[----:B-12---:R-:W0:Y:S01]  /*2550*/  LDC.64 R16, c[0x0][0x388] ;  /* 0x0000e200ff107b82 */ /* 0x006e220000000a00 */
        /* <DEDUP_REMOVED lines=13> */
[----:B0-----:R-:W-:-:S02]  /*2630*/  @!P1 IMAD.WIDE R26, R12, 0x4, R16 ;  /* 0x000000040c1a9825 */ /* 0x001fc400078e0210 */
[----:B------:R-:W0:Y:S10]  /*2640*/  LDC.64 R16, c[0x0][0x380] ;  /* 0x0000e000ff107b82 */ /* 0x000e340000000a00 */
[----:B-1----:R-:W-:-:S02]  /*2650*/  @!P0 IMAD.WIDE R28, R22, 0x4, R18 ;  /* 0x00000004161c8825 */ /* 0x002fc400078e0212 */
[----:B------:R-:W1:Y:S01]  /*2660*/  LDC.64 R18, c[0x0][0x388] ;  /* 0x0000e200ff127b82 */ /* 0x000e620000000a00 */
[----:B--2---:R2:W-:Y:S04]  /*2670*/  @!P1 STG.E desc[UR6][R26.64], R23 ;  /* 0x000000171a009986 */ /* 0x0045e8000c101906 */
[----:B------:R-:W3:Y:S01]  /*2680*/  @!P0 LDG.E R25, desc[UR6][R28.64] ;  /* 0x000000061c198981 */ /* 0x000ee2000c1e1900 */
[----:B------:R-:W-:Y:S01]  /*2690*/  ISETP.GE.AND P1, PT, R10, R14, PT ;  /* 0x0000000e0a00720c */ /* 0x000fe20003f26270 */
[----:B0-----:R-:W-:-:S12]  /*26a0*/  @!P0 IMAD.WIDE R16, R22, 0x4, R16 ;  /* 0x0000000416108825 */ /* 0x001fd800078e0210 */
[C---:B-1----:R-:W-:Y:S01]  /*26b0*/  @!P1 IMAD.WIDE R18, R24.reuse, 0x4, R18 ;  /* 0x0000000418129825 */ /* 0x042fe200078e0212 */
[----:B---3--:R2:W-:Y:S04]  /*26c0*/  @!P0 STG.E desc[UR6][R16.64], R25 ;  /* 0x0000001910008986 */ /* 0x0085e8000c101906 */
[----:B------:R0:W3:Y:S01]  /*26d0*/  @!P1 LDG.E R21, desc[UR6][R18.64] ;  /* 0x0000000612159981 */ /* 0x0000e2000c1e1900 */
[----:B------:R-:W-:Y:S01]  /*26e0*/  IADD3 R13, PT, PT, R13, 0x4, RZ ;  /* 0x000000040d0d7810 */ /* 0x000fe20007ffe0ff */
[C---:B------:R-:W-:Y:S01]  /*26f0*/  IMAD R8, R5.reuse, 0x4, R8 ;  /* 0x0000000405087824 */ /* 0x040fe200078e0208 */
[C---:B------:R-:W-:Y:S01]  /*2700*/  LEA R9, R5.reuse, R9, 0x2 ;  /* 0x0000000905097211 */ /* 0x040fe200078e10ff */
[----:B------:R-:W-:Y:S01]  /*2710*/  IMAD R10, R5, 0x4, R10 ;  /* 0x00000004050a7824 */ /* 0x000fe200078e020a */
[----:B------:R-:W-:Y:S01]  /*2720*/  ISETP.NE.AND P0, PT, R13, RZ, PT ;  /* 0x000000ff0d00720c */ /* 0x000fe20003f05270 */
[C---:B------:R-:W-:Y:S01]  /*2730*/  IMAD R20, R5.reuse, 0x4, R20 ;  /* 0x0000000405147824 */ /* 0x040fe200078e0214 */
[C---:B------:R-:W-:Y:S01]  /*2740*/  LEA R11, R5.reuse, R11, 0x2 ;  /* 0x0000000b050b7211 */ /* 0x040fe200078e10ff */
[C---:B------:R-:W-:Y:S01]  /*2750*/  IMAD R22, R5.reuse, 0x4, R22 ;  /* 0x0000000405167824 */ /* 0x040fe200078e0216 */
[C---:B------:R-:W-:Y:S01]  /*2760*/  LEA R12, R5.reuse, R12, 0x2 ;  /* 0x0000000c050c7211 */ /* 0x040fe200078e10ff */
[----:B0-----:R-:W0:Y:S02]  /*2770*/  LDC.64 R18, c[0x0][0x380] ;  /* 0x0000e000ff127b82 */ /* 0x001e240000000a00 */
[----:B0-----:R-:W-:Y:S01]  /*2780*/  @!P1 IMAD.WIDE R18, R24, 0x4, R18 ;  /* 0x0000000418129825 */ /* 0x001fe200078e0212 */
[----:B------:R-:W-:-:S04]  /*2790*/  LEA R24, R5, R24, 0x2 ;  /* 0x0000001805187211 */ /* 0x000fc800078e10ff */
[----:B---3--:R2:W-:Y:S01]  /*27a0*/  @!P1 STG.E desc[UR6][R18.64], R21 ;  /* 0x0000001512009986 */ /* 0x0085e2000c101906 */
[----:B------:R-:W-:Y:S05]  /*27b0*/  @P0 BRA `(.L_x_22) ;  /* 0xfffffffc00640947 */ /* 0x000fea000383ffff */
.L_x_21:
[----:B------:R-:W-:-:S13]  /*27c0*/  ISETP.NE.AND P0, PT, R7, RZ, PT ;  /* 0x000000ff0700720c */ /* 0x000fda0003f05270 */
[----:B------:R-:W-:Y:S05]  /*27d0*/  @!P0 BRA `(.L_x_20) ;  /* 0x00000000003c8947 */ /* 0x000fea0003800000 */
[----:B------:R-:W0:Y:S01]  /*27e0*/  LDC.64 R10, c[0x0][0x380] ;  /* 0x0000e000ff0a7b82 */ /* 0x000e220000000a00 */
[----:B------:R-:W-:Y:S02]  /*27f0*/  IMAD R2, R5, R2, R6 ;  /* 0x0000000205027224 */ /* 0x000fe400078e0206 */
[----:B-12---:R-:W-:-:S03]  /*2800*/  IMAD.MOV R18, RZ, RZ, -R7 ;  /* 0x000000ffff127224 */ /* 0x006fc600078e0a07 */
[----:B------:R-:W-:Y:S02]  /*2810*/  IADD3 R7, PT, PT, R3, R2, RZ ;  /* 0x0000000203077210 */ /* 0x000fe40007ffe0ff */
[----:B------:R-:W1:Y:S05]  /*2820*/  LDC.64 R8, c[0x0][0x388] ;  /* 0x0000e200ff087b82 */ /* 0x000e6a0000000a00 */
.L_x_26:
[----:B------:R-:W-:Y:S01]  /*2830*/  ISETP.GE.AND P0, PT, R2, R14, PT ;  /* 0x0000000e0200720c */ /* 0x000fe20003f06270 */
[----:B-1----:R-:W-:-:S12]  /*2840*/  IMAD.WIDE R16, R7, 0x4, R8 ;  /* 0x0000000407107825 */ /* 0x002fd800078e0208 */
[----:B------:R-:W2:Y:S01]  /*2850*/  @!P0 LDG.E R17, desc[UR6][R16.64] ;  /* 0x0000000610118981 */ /* 0x000ea2000c1e1900 */
[----:B0-----:R-:W-:Y:S01]  /*2860*/  IMAD.WIDE R12, R7, 0x4, R10 ;  /* 0x00000004070c7825 */ /* 0x001fe200078e020a */
[----:B------:R-:W-:-:S03]  /*2870*/  IADD3 R7, PT, PT, R5, R7, RZ ;  /* 0x0000000705077210 */ /* 0x000fc60007ffe0ff */
[----:B------:R-:W-:Y:S02]  /*2880*/  VIADD R18, R18, 0x1 ;  /* 0x0000000112127836 */ /* 0x000fe40000000000 */
[----:B------:R-:W-:Y:S01]  /*2890*/  IMAD.IADD R2, R5, 0x1, R2 ;  /* 0x0000000105027824 */ /* 0x000fe200078e0202 */
[----:B--2---:R3:W-:Y:S02]  /*28a0*/  @!P0 STG.E desc[UR6][R12.64], R17 ;  /* 0x000000110c008986 */ /* 0x0047e4000c101906 */
[----:B------:R-:W-:-:S13]  /*28b0*/  ISETP.NE.AND P0, PT, R18, RZ, PT ;  /* 0x000000ff1200720c */ /* 0x000fda0003f05270 */
[----:B---3--:R-:W-:Y:S05]  /*28c0*/  @P0 BRA `(.L_x_26) ;  /* 0xfffffffc00d80947 */ /* 0x008fea000383ffff */
.L_x_20:
[----:B------:R-:W-:-:S13]  /*28d0*/  ISETP.NE.AND P0, PT, R6, RZ, PT ;  /* 0x000000ff0600720c */ /* 0x000fda0003f05270 */
[----:B------:R-:W0:Y:S01]  /*28e0*/  @!P0 LDC.64 R8, c[0x0][0x380] ;  /* 0x0000e000ff088b82 */ /* 0x000e220000000a00 */
[----:B------:R-:W-:-:S05]  /*28f0*/  @!P0 IADD3 R7, PT, PT, R3, R14, RZ ;  /* 0x0000000e03078210 */ /* 0x000fca0007ffe0ff */
[----:B0-----:R-:W-:-:S05]  /*2900*/  @!P0 IMAD.WIDE R8, R7, 0x4, R8 ;  /* 0x0000000407088825 */ /* 0x001fca00078e0208 */
[----:B-----5:R0:W-:Y:S01]  /*2910*/  @!P0 STG.E desc[UR6][R8.64], R4 ;  /* 0x0000000408008986 */ /* 0x0201e2000c101906 */
[----:B------:R-:W-:-:S13]  /*2920*/  ISETP.GE.AND P0, PT, R15, 0x1, PT ;  /* 0x000000010f00780c */ /* 0x000fda0003f06270 */
[----:B0-----:R-:W-:Y:S05]  /*2930*/  @!P0 BRA `(.L_x_27) ;  /* 0x0000001400208947 */ /* 0x001fea0003800000 */
[----:B------:R-:W0:Y:S01]  /*2940*/  I2F.U32.RP R7, R5 ;  /* 0x0000000500077306 */ /* 0x000e220000209000 */
[----:B------:R-:W-:-:S07]  /*2950*/  ISETP.NE.U32.AND P2, PT, R5, RZ, PT ;  /* 0x000000ff0500720c */ /* 0x000fce0003f45070 */
[----:B0-----:R-:W0:Y:S02]  /*2960*/  MUFU.RCP R7, R7 ;  /* 0x0000000700077308 */ /* 0x001e240000001000 */
[----:B0-----:R-:W-:-:S06]  /*2970*/  VIADD R8, R7, 0xffffffe ;  /* 0x0ffffffe07087836 */ /* 0x001fcc0000000000 */
[----:B------:R0:W3:Y:S02]  /*2980*/  F2I.FTZ.U32.TRUNC.NTZ R9, R8 ;  /* 0x0000000800097305 */ /* 0x0000e4000021f000 */
[----:B0-----:R-:W-:Y:S01]  /*2990*/  IMAD.MOV.U32 R8, RZ, RZ, RZ ;  /* 0x000000ffff087224 */ /* 0x001fe200078e00ff */
[----:B---3--:R-:W-:-:S05]  /*29a0*/  IADD3 R2, PT, PT, RZ, -R9, RZ ;  /* 0x80000009ff027210 */ /* 0x008fca0007ffe0ff */
        /* <DEDUP_REMOVED lines=16> */
[----:B------:R-:W-:Y:S02]  /*2ab0*/  LOP3.LUT R2, R7, 0xfffffffc, RZ, 0xc0, !PT ;  /* 0xfffffffc07027812 */ /* 0x000fe400078ec0ff */
[----:B------:R-:W-:-:S03]  /*2ac0*/  IADD3 R8, PT, PT, R3, R6, RZ ;  /* 0x0000000603087210 */ /* 0x000fc60007ffe0ff */
[----:B------:R-:W-:Y:S01]  /*2ad0*/  IMAD.MOV R13, RZ, RZ, -R2 ;  /* 0x000000ffff0d7224 */ /* 0x000fe200078e0a02 */
[C---:B------:R-:W-:Y:S01]  /*2ae0*/  IADD3 R12, PT, PT, R8.reuse, R5, RZ ;  /* 0x00000005080c7210 */ /* 0x040fe20007ffe0ff */
[----:B------:R-:W-:Y:S01]  /*2af0*/  IMAD.IADD R10, R8, 0x1, R14 ;  /* 0x00000001080a7824 */ /* 0x000fe200078e020e */
[C---:B-12---:R-:W-:Y:S01]  /*2b00*/  LEA R16, R5.reuse, R8, 0x1 ;  /* 0x0000000805107211 */ /* 0x046fe200078e08ff */
[----:B------:R-:W-:Y:S01]  /*2b10*/  IMAD R22, R5, 0x3, R8 ;  /* 0x0000000305167824 */ /* 0x000fe200078e0208 */
[----:B------:R-:W-:Y:S01]  /*2b20*/  ISETP.GE.AND P0, PT, R13, RZ, PT ;  /* 0x000000ff0d00720c */ /* 0x000fe20003f06270 */
[----:B------:R-:W-:Y:S01]  /*2b30*/  IMAD.IADD R7, R14, 0x1, R12 ;  /* 0x000000010e077824 */ /* 0x000fe200078e020c */
[C---:B------:R-:W-:Y:S01]  /*2b40*/  LEA R9, R5.reuse, R10, 0x1 ;  /* 0x0000000a05097211 */ /* 0x040fe200078e08ff */
[----:B------:R-:W-:-:S10]  /*2b50*/  IMAD R11, R5, 0x3, R10 ;  /* 0x00000003050b7824 */ /* 0x000fd400078e020a */
[----:B------:R-:W-:Y:S05]  /*2b60*/  @P0 BRA `(.L_x_29) ;  /* 0x0000000c00a00947 */ /* 0x000fea0003800000 */
[----:B------:R-:W-:Y:S01]  /*2b70*/  IMAD.MOV R17, RZ, RZ, -R13 ;  /* 0x000000ffff117224 */ /* 0x000fe200078e0a0d */
[----:B------:R-:W-:-:S04]  /*2b80*/  PLOP3.LUT P0, PT, PT, PT, PT, 0x80, 0x8 ;  /* 0x000000000008781c */ /* 0x000fc80003f0f070 */
[----:B------:R-:W-:-:S13]  /*2b90*/  ISETP.GT.AND P1, PT, R17, 0xc, PT ;  /* 0x0000000c1100780c */ /* 0x000fda0003f24270 */
[----:B------:R-:W-:Y:S05]  /*2ba0*/  @!P1 BRA `(.L_x_30) ;  /* 0x0000000800509947 */ /* 0x000fea0003800000 */
[----:B------:R-:W-:-:S13]  /*2bb0*/  PLOP3.LUT P0, PT, PT, PT, PT, 0x8, 0x80 ;  /* 0x000000000080781c */ /* 0x000fda0003f0e170 */
.L_x_31:
[----:B------:R-:W-:-:S13]  /*2bc0*/  ISETP.GE.AND P1, PT, R10, R0, PT ;  /* 0x000000000a00720c */ /* 0x000fda0003f26270 */
[----:B0-----:R-:W0:Y:S01]  /*2bd0*/  @!P1 LDC.64 R18, c[0x0][0x390] ;  /* 0x0000e400ff129b82 */ /* 0x001e220000000a00 */
[----:B------:R-:W-:-:S07]  /*2be0*/  ISETP.GE.AND P2, PT, R7, R0, PT ;  /* 0x000000000700720c */ /* 0x000fce0003f46270 */
[----:B------:R-:W1:Y:S01]  /*2bf0*/  @!P1 LDC.64 R20, c[0x0][0x380] ;  /* 0x0000e000ff149b82 */ /* 0x000e620000000a00 */
[----:B0-----:R-:W-:-:S07]  /*2c00*/  @!P1 IMAD.WIDE R28, R8, 0x4, R18 ;  /* 0x00000004081c9825 */ /* 0x001fce00078e0212 */
[----:B------:R-:W0:Y:S01]  /*2c10*/  @!P2 LDC.64 R18, c[0x0][0x390] ;  /* 0x0000e400ff12ab82 */ /* 0x000e220000000a00 */
[----:B------:R-:W2:Y:S01]  /*2c20*/  @!P1 LDG.E R17, desc[UR6][R28.64] ;  /* 0x000000061c119981 */ /* 0x000ea2000c1e1900 */
[----:B-1----:R-:W-:-:S06]  /*2c30*/  @!P1 IMAD.WIDE R24, R10, 0x4, R20 ;  /* 0x000000040a189825 */ /* 0x002fcc00078e0214 */
[----:B------:R-:W1:Y:S01]  /*2c40*/  @!P2 LDC.64 R20, c[0x0][0x380] ;  /* 0x0000e000ff14ab82 */ /* 0x000e620000000a00 */
[----:B0-----:R-:W-:Y:S01]  /*2c50*/  @!P2 IMAD.WIDE R26, R12, 0x4, R18 ;  /* 0x000000040c1aa825 */ /* 0x001fe200078e0212 */
[----:B--2---:R0:W-:Y:S04]  /*2c60*/  @!P1 STG.E desc[UR6][R24.64+0x4], R17 ;  /* 0x0000041118009986 */ /* 0x0041e8000c101906 */
[----:B------:R1:W2:Y:S01]  /*2c70*/  @!P2 LDG.E R23, desc[UR6][R26.64] ;  /* 0x000000061a17a981 */ /* 0x0002a2000c1e1900 */
[----:B------:R-:W-:Y:S01]  /*2c80*/  ISETP.GE.AND P1, PT, R9, R0, PT ;  /* 0x000000000900720c */ /* 0x000fe20003f26270 */
[----:B-1----:R-:W-:-:S12]  /*2c90*/  @!P2 IMAD.WIDE R26, R7, 0x4, R20 ;  /* 0x00000004071aa825 */ /* 0x002fd800078e0214 */
[----:B------:R-:W1:Y:S08]  /*2ca0*/  @!P1 LDC.64 R18, c[0x0][0x390] ;  /* 0x0000e400ff129b82 */ /* 0x000e700000000a00 */
[----:B------:R-:W0:Y:S01]  /*2cb0*/  @!P1 LDC.64 R20, c[0x0][0x380] ;  /* 0x0000e000ff149b82 */ /* 0x000e220000000a00 */
[----:B-1----:R-:W-:Y:S01]  /*2cc0*/  @!P1 IMAD.WIDE R28, R16, 0x4, R18 ;  /* 0x00000004101c9825 */ /* 0x002fe200078e0212 */
[----:B--2---:R1:W-:Y:S05]  /*2cd0*/  @!P2 STG.E desc[UR6][R26.64+0x4], R23 ;  /* 0x000004171a00a986 */ /* 0x0043ea000c101906 */
[----:B------:R-:W2:Y:S01]  /*2ce0*/  @!P1 LDG.E R29, desc[UR6][R28.64] ;  /* 0x000000061c1d9981 */ /* 0x000ea2000c1e1900 */
[----:B------:R-:W-:Y:S01]  /*2cf0*/  ISETP.GE.AND P2, PT, R11, R0, PT ;  /* 0x000000000b00720c */ /* 0x000fe20003f46270 */
[----:B0-----:R-:W-:-:S12]  /*2d00*/  @!P1 IMAD.WIDE R24, R9, 0x4, R20 ;  /* 0x0000000409189825 */ /* 0x001fd800078e0214 */
[----:B------:R-:W0:Y:S01]  /*2d10*/  @!P2 LDC.64 R18, c[0x0][0x390] ;  /* 0x0000e400ff12ab82 */ /* 0x000e220000000a00 */
[----:B------:R-:W-:-:S07]  /*2d20*/  LEA R17, R5, R10, 0x2 ;  /* 0x0000000a05117211 */ /* 0x000fce00078e10ff */
[----:B------:R-:W3:Y:S01]  /*2d30*/  @!P2 LDC.64 R20, c[0x0][0x380] ;  /* 0x0000e000ff14ab82 */ /* 0x000ee20000000a00 */
[----:B0-----:R-:W-:Y:S01]  /*2d40*/  @!P2 IMAD.WIDE R18, R22, 0x4, R18 ;  /* 0x000000041612a825 */ /* 0x001fe200078e0212 */
[----:B--2---:R0:W-:Y:S04]  /*2d50*/  @!P1 STG.E desc[UR6][R24.64+0x4], R29 ;  /* 0x0000041d18009986 */ /* 0x0041e8000c101906 */
[----:B-1----:R1:W2:Y:S01]  /*2d60*/  @!P2 LDG.E R23, desc[UR6][R18.64] ;  /* 0x000000061217a981 */ /* 0x0022a2000c1e1900 */
[----:B------:R-:W-:Y:S01]  /*2d70*/  ISETP.GE.AND P1, PT, R17, R0, PT ;  /* 0x000000001100720c */ /* 0x000fe20003f26270 */
[----:B------:R-:W-:Y:S02]  /*2d80*/  IMAD R10, R5, 0x4, R8 ;  /* 0x00000004050a7824 */ /* 0x000fe400078e0208 */
[----:B---3--:R-:W-:-:S10]  /*2d90*/  @!P2 IMAD.WIDE R26, R11, 0x4, R20 ;  /* 0x000000040b1aa825 */ /* 0x008fd400078e0214 */
[----:B-1----:R-:W0:Y:S01]  /*2da0*/  @!P1 LDC.64 R18, c[0x0][0x390] ;  /* 0x0000e400ff129b82 */ /* 0x002e220000000a00 */
[----:B------:R-:W-:-:S07]  /*2db0*/  LEA R7, R5, R7, 0x2 ;  /* 0x0000000705077211 */ /* 0x000fce00078e10ff */
[----:B------:R-:W1:Y:S01]  /*2dc0*/  @!P1 LDC.64 R20, c[0x0][0x380] ;  /* 0x0000e000ff149b82 */ /* 0x000e620000000a00 */
[----:B0-----:R-:W-:Y:S01]  /*2dd0*/  @!P1 IMAD.WIDE R28, R10, 0x4, R18 ;  /* 0x000000040a1c9825 */ /* 0x001fe200078e0212 */
[----:B--2---:R0:W-:Y:S04]  /*2de0*/  @!P2 STG.E desc[UR6][R26.64+0x4], R23 ;  /* 0x000004171a00a986 */ /* 0x0041e8000c101906 */
[----:B0-----:R-:W2:Y:S01]  /*2df0*/  @!P1 LDG.E R23, desc[UR6][R28.64] ;  /* 0x000000061c179981 */ /* 0x001ea2000c1e1900 */
[----:B------:R-:W-:Y:S01]  /*2e00*/  ISETP.GE.AND P2, PT, R7, R0, PT ;  /* 0x000000000700720c */ /* 0x000fe20003f46270 */
[----:B------:R-:W-:Y:S02]  /*2e10*/  IMAD R12, R5, 0x4, R12 ;  /* 0x00000004050c7824 */ /* 0x000fe400078e020c */
[----:B-1----:R-:W-:-:S10]  /*2e20*/  @!P1 IMAD.WIDE R24, R17, 0x4, R20 ;  /* 0x0000000411189825 */ /* 0x002fd400078e0214 */
[----:B------:R-:W0:Y:S02]  /*2e30*/  @!P2 LDC.64 R18, c[0x0][0x390] ;  /* 0x0000e400ff12ab82 */ /* 0x000e240000000a00 */
[----:B0-----:R-:W-:Y:S01]  /*2e40*/  @!P2 IMAD.WIDE R18, R12, 0x4, R18 ;  /* 0x000000040c12a825 */ /* 0x001fe200078e0212 */
[----:B------:R-:W-:-:S05]  /*2e50*/  LEA R21, R5, R9, 0x2 ;  /* 0x0000000905157211 */ /* 0x000fca00078e10ff */
[----:B------:R-:W0:Y:S01]  /*2e60*/  @!P2 LDC.64 R8, c[0x0][0x380] ;  /* 0x0000e000ff08ab82 */ /* 0x000e220000000a00 */
[----:B--2---:R1:W-:Y:S04]  /*2e70*/  @!P1 STG.E desc[UR6][R24.64+0x4], R23 ;  /* 0x0000041718009986 */ /* 0x0043e8000c101906 */
[----:B-1----:R1:W2:Y:S01]  /*2e80*/  @!P2 LDG.E R23, desc[UR6][R18.64] ;  /* 0x000000061217a981 */ /* 0x0022a2000c1e1900 */
[----:B------:R-:W-:Y:S01]  /*2e90*/  ISETP.GE.AND P1, PT, R21, R0, PT ;  /* 0x000000001500720c */ /* 0x000fe20003f26270 */
[----:B------:R-:W-:Y:S02]  /*2ea0*/  IMAD R20, R5, 0x4, R16 ;  /* 0x0000000405147824 */ /* 0x000fe400078e0210 */
[----:B0-----:R-:W-:-:S10]  /*2eb0*/  @!P2 IMAD.WIDE R26, R7, 0x4, R8 ;  /* 0x00000004071aa825 */ /* 0x001fd400078e0208 */
[----:B-1----:R-:W0:Y:S01]  /*2ec0*/  @!P1 LDC.64 R18, c[0x0][0x390] ;  /* 0x0000e400ff129b82 */ /* 0x002e220000000a00 */
[----:B------:R-:W-:-:S07]  /*2ed0*/  LEA R11, R5, R11, 0x2 ;  /* 0x0000000b050b7211 */ /* 0x000fce00078e10ff */
[----:B------:R-:W1:Y:S01]  /*2ee0*/  @!P1 LDC.64 R8, c[0x0][0x380] ;  /* 0x0000e000ff089b82 */ /* 0x000e620000000a00 */
[----:B0-----:R-:W-:Y:S01]  /*2ef0*/  @!P1 IMAD.WIDE R28, R20, 0x4, R18 ;  /* 0x00000004141c9825 */ /* 0x001fe200078e0212 */
[----:B--2---:R0:W-:Y:S05]  /*2f00*/  @!P2 STG.E desc[UR6][R26.64+0x4], R23 ;  /* 0x000004171a00a986 */ /* 0x0041ea000c101906 */
[----:B------:R-:W2:Y:S01]  /*2f10*/  @!P1 LDG.E R29, desc[UR6][R28.64] ;  /* 0x000000061c1d9981 */ /* 0x000ea2000c1e1900 */
[----:B------:R-:W-:Y:S01]  /*2f20*/  ISETP.GE.AND P2, PT, R11, R0, PT ;  /* 0x000000000b00720c */ /* 0x000fe20003f46270 */
[----:B------:R-:W-:Y:S02]  /*2f30*/  IMAD R22, R5, 0x4, R22 ;  /* 0x0000000405167824 */ /* 0x000fe400078e0216 */
[----:B-1----:R-:W-:-:S10]  /*2f40*/  @!P1 IMAD.WIDE R24, R21, 0x4, R8 ;  /* 0x0000000415189825 */ /* 0x002fd400078e0208 */
[----:B------:R-:W1:Y:S08]  /*2f50*/  @!P2 LDC.64 R18, c[0x0][0x390] ;  /* 0x0000e400ff12ab82 */ /* 0x000e700000000a00 */
[----:B------:R-:W0:Y:S01]  /*2f60*/  @!P2 LDC.64 R8, c[0x0][0x380] ;  /* 0x0000e000ff08ab82 */ /* 0x000e220000000a00 */
[----:B-1----:R-:W-:Y:S01]  /*2f70*/  @!P2 IMAD.WIDE R18, R22, 0x4, R18 ;  /* 0x000000041612a825 */ /* 0x002fe200078e0212 */
[----:B--2---:R1:W-:Y:S05]  /*2f80*/  @!P1 STG.E desc[UR6][R24.64+0x4], R29 ;  /* 0x0000041d18009986 */ /* 0x0043ea000c101906 */
[----:B------:R2:W3:Y:S01]  /*2f90*/  @!P2 LDG.E R18, desc[UR6][R18.64] ;  /* 0x000000061212a981 */ /* 0x0004e2000c1e1900 */
[----:B------:R-:W-:-:S02]  /*2fa0*/  IMAD R10, R5, 0x4, R10 ;  /* 0x00000004050a7824 */ /* 0x000fc400078e020a */
[----:B0-----:R-:W-:Y:S01]  /*2fb0*/  @!P2 IMAD.WIDE R26, R11, 0x4, R8 ;  /* 0x000000040b1aa825 */ /* 0x001fe200078e0208 */
[----:B--2---:R-:W-:-:S04]  /*2fc0*/  LEA R19, R5, R17, 0x2 ;  /* 0x0000001105137211 */ /* 0x004fc800078e10ff */
[----:B------:R-:W-:-:S13]  /*2fd0*/  ISETP.GE.AND P1, PT, R19, R0, PT ;  /* 0x000000001300720c */ /* 0x000fda0003f26270 */
[----:B------:R-:W1:Y:S01]  /*2fe0*/  @!P1 LDC.64 R16, c[0x0][0x390] ;  /* 0x0000e400ff109b82 */ /* 0x000e620000000a00 */
[----:B------:R-:W-:-:S07]  /*2ff0*/  LEA R7, R5, R7, 0x2 ;  /* 0x0000000705077211 */ /* 0x000fce00078e10ff */
[----:B------:R-:W0:Y:S01]  /*3000*/  @!P1 LDC.64 R8, c[0x0][0x380] ;  /* 0x0000e000ff089b82 */ /* 0x000e220000000a00 */
[----:B-1----:R-:W-:Y:S01]  /*3010*/  @!P1 IMAD.WIDE R28, R10, 0x4, R16 ;  /* 0x000000040a1c9825 */ /* 0x002fe200078e0210 */
[----:B---3--:R-:W-:Y:S04]  /*3020*/  @!P2 STG.E desc[UR6][R26.64+0x4], R18 ;  /* 0x000004121a00a986 */ /* 0x008fe8000c101906 */
[----:B------:R-:W2:Y:S01]  /*3030*/  @!P1 LDG.E R23, desc[UR6][R28.64] ;  /* 0x000000061c179981 */ /* 0x000ea2000c1e1900 */
[----:B------:R-:W-:Y:S01]  /*3040*/  ISETP.GE.AND P2, PT, R7, R0, PT ;  /* 0x000000000700720c */ /* 0x000fe20003f46270 */
[----:B------:R-:W-:Y:S02]  /*3050*/  IMAD R12, R5, 0x4, R12 ;  /* 0x00000004050c7824 */ /* 0x000fe400078e020c */
[----:B0-----:R-:W-:-:S10]  /*3060*/  @!P1 IMAD.WIDE R24, R19, 0x4, R8 ;  /* 0x0000000413189825 */ /* 0x001fd400078e0208 */
[----:B------:R-:W0:Y:S01]  /*3070*/  @!P2 LDC.64 R16, c[0x0][0x390] ;  /* 0x0000e400ff10ab82 */ /* 0x000e220000000a00 */
[----:B------:R-:W-:-:S07]  /*3080*/  LEA R21, R5, R21, 0x2 ;  /* 0x0000001505157211 */ /* 0x000fce00078e10ff */
[----:B------:R-:W1:Y:S01]  /*3090*/  @!P2 LDC.64 R8, c[0x0][0x380] ;  /* 0x0000e000ff08ab82 */ /* 0x000e620000000a00 */
[----:B0-----:R-:W-:Y:S01]  /*30a0*/  @!P2 IMAD.WIDE R16, R12, 0x4, R16 ;  /* 0x000000040c10a825 */ /* 0x001fe200078e0210 */
[----:B--2---:R0:W-:Y:S04]  /*30b0*/  @!P1 STG.E desc[UR6][R24.64+0x4], R23 ;  /* 0x0000041718009986 */ /* 0x0041e8000c101906 */
[----:B0-----:R0:W2:Y:S01]  /*30c0*/  @!P2 LDG.E R23, desc[UR6][R16.64] ;  /* 0x000000061017a981 */ /* 0x0010a2000c1e1900 */
[----:B------:R-:W-:Y:S01]  /*30d0*/  ISETP.GE.AND P1, PT, R21, R0, PT ;  /* 0x000000001500720c */ /* 0x000fe20003f26270 */
[----:B------:R-:W-:Y:S02]  /*30e0*/  IMAD R20, R5, 0x4, R20 ;  /* 0x0000000405147824 */ /* 0x000fe400078e0214 */
[----:B-1----:R-:W-:-:S10]  /*30f0*/  @!P2 IMAD.WIDE R26, R7, 0x4, R8 ;  /* 0x00000004071aa825 */ /* 0x002fd400078e0208 */
[----:B0-----:R-:W0:Y:S01]  /*3100*/  @!P1 LDC.64 R16, c[0x0][0x390] ;  /* 0x0000e400ff109b82 */ /* 0x001e220000000a00 */
[----:B------:R-:W-:-:S07]  /*3110*/  LEA R11, R5, R11, 0x2 ;  /* 0x0000000b050b7211 */ /* 0x000fce00078e10ff */
[----:B------:R-:W1:Y:S01]  /*3120*/  @!P1 LDC.64 R8, c[0x0][0x380] ;  /* 0x0000e000ff089b82 */ /* 0x000e620000000a00 */
[----:B0-----:R-:W-:Y:S01]  /*3130*/  @!P1 IMAD.WIDE R28, R20, 0x4, R16 ;  /* 0x00000004141c9825 */ /* 0x001fe200078e0210 */
[----:B--2---:R0:W-:Y:S04]  /*3140*/  @!P2 STG.E desc[UR6][R26.64+0x4], R23 ;  /* 0x000004171a00a986 */ /* 0x0041e8000c101906 */
[----:B------:R-:W2:Y:S01]  /*3150*/  @!P1 LDG.E R18, desc[UR6][R28.64] ;  /* 0x000000061c129981 */ /* 0x000ea2000c1e1900 */
[----:B------:R-:W-:Y:S01]  /*3160*/  ISETP.GE.AND P2, PT, R11, R0, PT ;  /* 0x000000000b00720c */ /* 0x000fe20003f46270 */
[----:B------:R-:W-:Y:S02]  /*3170*/  IMAD R22, R5, 0x4, R22 ;  /* 0x0000000405167824 */ /* 0x000fe400078e0216 */
[----:B-1----:R-:W-:-:S10]  /*3180*/  @!P1 IMAD.WIDE R24, R21, 0x4, R8 ;  /* 0x0000000415189825 */ /* 0x002fd400078e0208 */
[----:B------:R-:W1:Y:S01]  /*3190*/  @!P2 LDC.64 R16, c[0x0][0x390] ;  /* 0x0000e400ff10ab82 */ /* 0x000e620000000a00 */
[----:B------:R-:W-:-:S07]  /*31a0*/  LEA R19, R5, R19, 0x2 ;  /* 0x0000001305137211 */ /* 0x000fce00078e10ff */
[----:B------:R-:W3:Y:S01]  /*31b0*/  @!P2 LDC.64 R8, c[0x0][0x380] ;  /* 0x0000e000ff08ab82 */ /* 0x000ee20000000a00 */
[----:B-1----:R-:W-:Y:S01]  /*31c0*/  @!P2 IMAD.WIDE R16, R22, 0x4, R16 ;  /* 0x000000041610a825 */ /* 0x002fe200078e0210 */
[----:B--2---:R1:W-:Y:S04]  /*31d0*/  @!P1 STG.E desc[UR6][R24.64+0x4], R18 ;  /* 0x0000041218009986 */ /* 0x0043e8000c101906 */
[----:B0-----:R0:W2:Y:S01]  /*31e0*/  @!P2 LDG.E R23, desc[UR6][R16.64] ;  /* 0x000000061017a981 */ /* 0x0010a2000c1e1900 */
[----:B------:R-:W-:Y:S01]  /*31f0*/  ISETP.GE.AND P1, PT, R19, R0, PT ;  /* 0x000000001300720c */ /* 0x000fe20003f26270 */
[----:B------:R-:W-:Y:S02]  /*3200*/  IMAD R10, R5, 0x4, R10 ;  /* 0x00000004050a7824 */ /* 0x000fe400078e020a */
[----:B---3--:R-:W-:-:S10]  /*3210*/  @!P2 IMAD.WIDE R26, R11, 0x4, R8 ;  /* 0x000000040b1aa825 */ /* 0x008fd400078e0208 */
[----:B0-----:R-:W0:Y:S01]  /*3220*/  @!P1 LDC.64 R16, c[0x0][0x390] ;  /* 0x0000e400ff109b82 */ /* 0x001e220000000a00 */
        /* <DEDUP_REMOVED lines=8> */
[----:B------:R-:W1:Y:S01]  /*32b0*/  @!P2 LDC.64 R16, c[0x0][0x390] ;  /* 0x0000e400ff10ab82 */ /* 0x000e620000000a00 */
[----:B------:R-:W-:-:S07]  /*32c0*/  LEA R21, R5, R21, 0x2 ;  /* 0x0000001505157211 */ /* 0x000fce00078e10ff */
[----:B------:R-:W0:Y:S01]  /*32d0*/  @!P2 LDC.64 R8, c[0x0][0x380] ;  /* 0x0000e000ff08ab82 */ /* 0x000e220000000a00 */
[----:B-1----:R-:W-:Y:S01]  /*32e0*/  @!P2 IMAD.WIDE R16, R12, 0x4, R16 ;  /* 0x000000040c10a825 */ /* 0x002fe200078e0210 */
[----:B--2---:R1:W-:Y:S04]  /*32f0*/  @!P1 STG.E desc[UR6][R24.64+0x4], R29 ;  /* 0x0000041d18009986 */ /* 0x0043e8000c101906 */
[----:B------:R2:W3:Y:S01]  /*3300*/  @!P2 LDG.E R18, desc[UR6][R16.64] ;  /* 0x000000061012a981 */ /* 0x0004e2000c1e1900 */
[----:B------:R-:W-:Y:S01]  /*3310*/  ISETP.GE.AND P1, PT, R21, R0, PT ;  /* 0x000000001500720c */ /* 0x000fe20003f26270 */
[----:B------:R-:W-:Y:S02]  /*3320*/  IMAD R20, R5, 0x4, R20 ;  /* 0x0000000405147824 */ /* 0x000fe400078e0214 */
[----:B0-----:R-:W-:-:S10]  /*3330*/  @!P2 IMAD.WIDE R26, R7, 0x4, R8 ;  /* 0x00000004071aa825 */ /* 0x001fd400078e0208 */
[----:B--2---:R-:W1:Y:S02]  /*3340*/  @!P1 LDC.64 R16, c[0x0][0x390] ;  /* 0x0000e400ff109b82 */ /* 0x004e640000000a00 */
[----:B-1----:R-:W-:Y:S01]  /*3350*/  @!P1 IMAD.WIDE R28, R20, 0x4, R16 ;  /* 0x00000004141c9825 */ /* 0x002fe200078e0210 */
[----:B------:R-:W-:-:S05]  /*3360*/  LEA R11, R5, R11, 0x2 ;  /* 0x0000000b050b7211 */ /* 0x000fca00078e10ff */
[----:B------:R-:W0:Y:S01]  /*3370*/  @!P1 LDC.64 R16, c[0x0][0x380] ;  /* 0x0000e000ff109b82 */ /* 0x000e220000000a00 */
[----:B---3--:R1:W-:Y:S04]  /*3380*/  @!P2 STG.E desc[UR6][R26.64+0x4], R18 ;  /* 0x000004121a00a986 */ /* 0x0083e8000c101906 */
[----:B------:R-:W2:Y:S01]  /*3390*/  @!P1 LDG.E R23, desc[UR6][R28.64] ;  /* 0x000000061c179981 */ /* 0x000ea2000c1e1900 */
[----:B------:R-:W-:Y:S01]  /*33a0*/  ISETP.GE.AND P2, PT, R11, R0, PT ;  /* 0x000000000b00720c */ /* 0x000fe20003f46270 */
[----:B------:R-:W-:Y:S02]  /*33b0*/  IMAD R22, R5, 0x4, R22 ;  /* 0x0000000405167824 */ /* 0x000fe400078e0216 */
[----:B0-----:R-:W-:-:S10]  /*33c0*/  @!P1 IMAD.WIDE R16, R21, 0x4, R16 ;  /* 0x0000000415109825 */ /* 0x001fd400078e0210 */
[----:B------:R-:W0:Y:S02]  /*33d0*/  @!P2 LDC.64 R8, c[0x0][0x390] ;  /* 0x0000e400ff08ab82 */ /* 0x000e240000000a00 */
[----:B0-----:R-:W-:-:S06]  /*33e0*/  @!P2 IMAD.WIDE R24, R22, 0x4, R8 ;  /* 0x000000041618a825 */ /* 0x001fcc00078e0208 */
[----:B------:R-:W1:Y:S01]  /*33f0*/  @!P2 LDC.64 R8, c[0x0][0x380] ;  /* 0x0000e000ff08ab82 */ /* 0x000e620000000a00 */
[----:B--2---:R0:W-:Y:S04]  /*3400*/  @!P1 STG.E desc[UR6][R16.64+0x4], R23 ;  /* 0x0000041710009986 */ /* 0x0041e8000c101906 */
[----:B------:R-:W2:Y:S01]  /*3410*/  @!P2 LDG.E R25, desc[UR6][R24.64] ;  /* 0x000000061819a981 */ /* 0x000ea2000c1e1900 */
[----:B-1----:R-:W-:Y:S01]  /*3420*/  @!P2 IMAD.WIDE R26, R11, 0x4, R8 ;  /* 0x000000040b1aa825 */ /* 0x002fe200078e0208 */
[----:B------:R-:W-:Y:S02]  /*3430*/  IADD3 R13, PT, PT, R13, 0x10, RZ ;  /* 0x000000100d0d7810 */ /* 0x000fe40007ffe0ff */
[C---:B------:R-:W-:Y:S01]  /*3440*/  LEA R7, R5.reuse, R7, 0x2 ;  /* 0x0000000705077211 */ /* 0x040fe200078e10ff */
[----:B------:R-:W-:Y:S01]  /*3450*/  IMAD R8, R5, 0x4, R10 ;  /* 0x0000000405087824 */ /* 0x000fe200078e020a */
[----:B------:R-:W-:Y:S01]  /*3460*/  ISETP.GE.AND P1, PT, R13, -0xc, PT ;  /* 0xfffffff40d00780c */ /* 0x000fe20003f26270 */
[C---:B------:R-:W-:Y:S01]  /*3470*/  IMAD R12, R5.reuse, 0x4, R12 ;  /* 0x00000004050c7824 */ /* 0x040fe200078e020c */
[C---:B------:R-:W-:Y:S01]  /*3480*/  LEA R10, R5.reuse, R19, 0x2 ;  /* 0x00000013050a7211 */ /* 0x040fe200078e10ff */
[C---:B0-----:R-:W-:Y:S01]  /*3490*/  IMAD R16, R5.reuse, 0x4, R20 ;  /* 0x0000000405107824 */ /* 0x041fe200078e0214 */
[C---:B------:R-:W-:Y:S01]  /*34a0*/  LEA R9, R5.reuse, R21, 0x2 ;  /* 0x0000001505097211 */ /* 0x040fe200078e10ff */
[C---:B------:R-:W-:Y:S01]  /*34b0*/  IMAD R22, R5.reuse, 0x4, R22 ;  /* 0x0000000405167824 */ /* 0x040fe200078e0216 */
[----:B------:R-:W-:Y:S01]  /*34c0*/  LEA R11, R5, R11, 0x2 ;  /* 0x0000000b050b7211 */ /* 0x000fe200078e10ff */
[----:B--2---:R0:W-:Y:S06]  /*34d0*/  @!P2 STG.E desc[UR6][R26.64+0x4], R25 ;  /* 0x000004191a00a986 */ /* 0x0041ec000c101906 */
[----:B------:R-:W-:Y:S05]  /*34e0*/  @!P1 BRA `(.L_x_31) ;  /* 0xfffffff400b49947 */ /* 0x000fea000383ffff */
.L_x_30:
[----:B------:R-:W-:-:S05]  /*34f0*/  IMAD.MOV R17, RZ, RZ, -R13 ;  /* 0x000000ffff117224 */ /* 0x000fca00078e0a0d */
[----:B------:R-:W-:-:S13]  /*3500*/  ISETP.GT.AND P1, PT, R17, 0x4, PT ;  /* 0x000000041100780c */ /* 0x000fda0003f24270 */
[----:B------:R-:W-:Y:S05]  /*3510*/  @!P1 BRA `(.L_x_32) ;  /* 0x00000004002c9947 */ /* 0x000fea0003800000 */
[----:B------:R-:W-:-:S13]  /*3520*/  ISETP.GE.AND P0, PT, R10, R0, PT ;  /* 0x000000000a00720c */ /* 0x000fda0003f06270 */
[----:B------:R-:W1:Y:S01]  /*3530*/  @!P0 LDC.64 R18, c[0x0][0x390] ;  /* 0x0000e400ff128b82 */ /* 0x000e620000000a00 */
[----:B------:R-:W-:-:S07]  /*3540*/  ISETP.GE.AND P1, PT, R7, R0, PT ;  /* 0x000000000700720c */ /* 0x000fce0003f26270 */
[----:B------:R-:W0:Y:S01]  /*3550*/  @!P0 LDC.64 R20, c[0x0][0x380] ;  /* 0x0000e000ff148b82 */ /* 0x000e220000000a00 */
[----:B-1----:R-:W-:-:S07]  /*3560*/  @!P0 IMAD.WIDE R28, R8, 0x4, R18 ;  /* 0x00000004081c8825 */ /* 0x002fce00078e0212 */
[----:B------:R-:W1:Y:S01]  /*3570*/  @!P1 LDC.64 R18, c[0x0][0x390] ;  /* 0x0000e400ff129b82 */ /* 0x000e620000000a00 */
[----:B------:R-:W2:Y:S01]  /*3580*/  @!P0 LDG.E R17, desc[UR6][R28.64] ;  /* 0x000000061c118981 */ /* 0x000ea2000c1e1900 */
[----:B0-----:R-:W-:-:S06]  /*3590*/  @!P0 IMAD.WIDE R24, R10, 0x4, R20 ;  /* 0x000000040a188825 */ /* 0x001fcc00078e0214 */
[----:B------:R-:W0:Y:S01]  /*35a0*/  @!P1 LDC.64 R20, c[0x0][0x380] ;  /* 0x0000e000ff149b82 */ /* 0x000e220000000a00 */
[----:B-1----:R-:W-:Y:S01]  /*35b0*/  @!P1 IMAD.WIDE R26, R12, 0x4, R18 ;  /* 0x000000040c1a9825 */ /* 0x002fe200078e0212 */
[----:B--2---:R1:W-:Y:S04]  /*35c0*/  @!P0 STG.E desc[UR6][R24.64+0x4], R17 ;  /* 0x0000041118008986 */ /* 0x0043e8000c101906 */
[----:B------:R0:W2:Y:S01]  /*35d0*/  @!P1 LDG.E R23, desc[UR6][R26.64] ;  /* 0x000000061a179981 */ /* 0x0000a2000c1e1900 */
[----:B------:R-:W-:Y:S01]  /*35e0*/  ISETP.GE.AND P0, PT, R9, R0, PT ;  /* 0x000000000900720c */ /* 0x000fe20003f06270 */
[----:B0-----:R-:W-:-:S12]  /*35f0*/  @!P1 IMAD.WIDE R26, R7, 0x4, R20 ;  /* 0x00000004071a9825 */ /* 0x001fd800078e0214 */
[----:B------:R-:W0:Y:S08]  /*3600*/  @!P0 LDC.64 R18, c[0x0][0x390] ;  /* 0x0000e400ff128b82 */ /* 0x000e300000000a00 */
[----:B------:R-:W1:Y:S01]  /*3610*/  @!P0 LDC.64 R20, c[0x0][0x380] ;  /* 0x0000e000ff148b82 */ /* 0x000e620000000a00 */
[----:B0-----:R-:W-:Y:S01]  /*3620*/  @!P0 IMAD.WIDE R28, R16, 0x4, R18 ;  /* 0x00000004101c8825 */ /* 0x001fe200078e0212 */
[----:B--2---:R0:W-:Y:S05]  /*3630*/  @!P1 STG.E desc[UR6][R26.64+0x4], R23 ;  /* 0x000004171a009986 */ /* 0x0041ea000c101906 */
[----:B------:R-:W2:Y:S01]  /*3640*/  @!P0 LDG.E R29, desc[UR6][R28.64] ;  /* 0x000000061c1d8981 */ /* 0x000ea2000c1e1900 */
[----:B------:R-:W-:Y:S01]  /*3650*/  ISETP.GE.AND P1, PT, R11, R0, PT ;  /* 0x000000000b00720c */ /* 0x000fe20003f26270 */
[----:B-1----:R-:W-:-:S12]  /*3660*/  @!P0 IMAD.WIDE R24, R9, 0x4, R20 ;  /* 0x0000000409188825 */ /* 0x002fd800078e0214 */
        /* <DEDUP_REMOVED lines=9> */
[----:B0-----:R-:W1:Y:S01]  /*3700*/  @!P0 LDC.64 R18, c[0x0][0x390] ;  /* 0x0000e400ff128b82 */ /* 0x001e620000000a00 */
[----:B------:R-:W-:-:S07]  /*3710*/  LEA R7, R5, R7, 0x2 ;  /* 0x0000000705077211 */ /* 0x000fce00078e10ff */
[----:B------:R-:W0:Y:S01]  /*3720*/  @!P0 LDC.64 R20, c[0x0][0x380] ;  /* 0x0000e000ff148b82 */ /* 0x000e220000000a00 */
[----:B-1----:R-:W-:Y:S01]  /*3730*/  @!P0 IMAD.WIDE R28, R10, 0x4, R18 ;  /* 0x000000040a1c8825 */ /* 0x002fe200078e0212 */
[----:B--2---:R1:W-:Y:S04]  /*3740*/  @!P1 STG.E desc[UR6][R26.64+0x4], R23 ;  /* 0x000004171a009986 */ /* 0x0043e8000c101906 */
[----:B-1----:R-:W2:Y:S01]  /*3750*/  @!P0 LDG.E R23, desc[UR6][R28.64] ;  /* 0x000000061c178981 */ /* 0x002ea2000c1e1900 */
[----:B------:R-:W-:Y:S01]  /*3760*/  ISETP.GE.AND P1, PT, R7, R0, PT ;  /* 0x000000000700720c */ /* 0x000fe20003f26270 */
[----:B------:R-:W-:Y:S02]  /*3770*/  IMAD R12, R5, 0x4, R12 ;  /* 0x00000004050c7824 */ /* 0x000fe400078e020c */
[----:B0-----:R-:W-:-:S10]  /*3780*/  @!P0 IMAD.WIDE R24, R17, 0x4, R20 ;  /* 0x0000000411188825 */ /* 0x001fd400078e0214 */
[----:B------:R-:W0:Y:S02]  /*3790*/  @!P1 LDC.64 R18, c[0x0][0x390] ;  /* 0x0000e400ff129b82 */ /* 0x000e240000000a00 */
[----:B0-----:R-:W-:Y:S01]  /*37a0*/  @!P1 IMAD.WIDE R18, R12, 0x4, R18 ;  /* 0x000000040c129825 */ /* 0x001fe200078e0212 */
[----:B------:R-:W-:-:S05]  /*37b0*/  LEA R21, R5, R9, 0x2 ;  /* 0x0000000905157211 */ /* 0x000fca00078e10ff */
[----:B------:R-:W0:Y:S01]  /*37c0*/  @!P1 LDC.64 R8, c[0x0][0x380] ;  /* 0x0000e000ff089b82 */ /* 0x000e220000000a00 */
[----:B--2---:R1:W-:Y:S04]  /*37d0*/  @!P0 STG.E desc[UR6][R24.64+0x4], R23 ;  /* 0x0000041718008986 */ /* 0x0043e8000c101906 */
[----:B------:R2:W3:Y:S01]  /*37e0*/  @!P1 LDG.E R20, desc[UR6][R18.64] ;  /* 0x0000000612149981 */ /* 0x0004e2000c1e1900 */
[----:B------:R-:W-:Y:S01]  /*37f0*/  ISETP.GE.AND P0, PT, R21, R0, PT ;  /* 0x000000001500720c */ /* 0x000fe20003f06270 */
[----:B------:R-:W-:Y:S02]  /*3800*/  IMAD R16, R5, 0x4, R16 ;  /* 0x0000000405107824 */ /* 0x000fe400078e0210 */
[----:B0-----:R-:W-:-:S10]  /*3810*/  @!P1 IMAD.WIDE R26, R7, 0x4, R8 ;  /* 0x00000004071a9825 */ /* 0x001fd400078e0208 */
[----:B--2---:R-:W0:Y:S02]  /*3820*/  @!P0 LDC.64 R18, c[0x0][0x390] ;  /* 0x0000e400ff128b82 */ /* 0x004e240000000a00 */
[----:B0-----:R-:W-:Y:S01]  /*3830*/  @!P0 IMAD.WIDE R28, R16, 0x4, R18 ;  /* 0x00000004101c8825 */ /* 0x001fe200078e0212 */
[----:B------:R-:W-:-:S05]  /*3840*/  LEA R11, R5, R11, 0x2 ;  /* 0x0000000b050b7211 */ /* 0x000fca00078e10ff */
[----:B------:R-:W0:Y:S01]  /*3850*/  @!P0 LDC.64 R18, c[0x0][0x380] ;  /* 0x0000e000ff128b82 */ /* 0x000e220000000a00 */
[----:B---3--:R2:W-:Y:S04]  /*3860*/  @!P1 STG.E desc[UR6][R26.64+0x4], R20 ;  /* 0x000004141a009986 */ /* 0x0085e8000c101906 */
[----:B------:R-:W3:Y:S01]  /*3870*/  @!P0 LDG.E R29, desc[UR6][R28.64] ;  /* 0x000000061c1d8981 */ /* 0x000ee2000c1e1900 */
[----:B------:R-:W-:Y:S01]  /*3880*/  ISETP.GE.AND P1, PT, R11, R0, PT ;  /* 0x000000000b00720c */ /* 0x000fe20003f26270 */
[----:B------:R-:W-:Y:S02]  /*3890*/  IMAD R22, R5, 0x4, R22 ;  /* 0x0000000405167824 */ /* 0x000fe400078e0216 */
[----:B0-----:R-:W-:-:S10]  /*38a0*/  @!P0 IMAD.WIDE R18, R21, 0x4, R18 ;  /* 0x0000000415128825 */ /* 0x001fd400078e0212 */
[----:B------:R-:W1:Y:S02]  /*38b0*/  @!P1 LDC.64 R8, c[0x0][0x390] ;  /* 0x0000e400ff089b82 */ /* 0x000e640000000a00 */
[----:B-1----:R-:W-:-:S06]  /*38c0*/  @!P1 IMAD.WIDE R24, R22, 0x4, R8 ;  /* 0x0000000416189825 */ /* 0x002fcc00078e0208 */
[----:B------:R-:W2:Y:S01]  /*38d0*/  @!P1 LDC.64 R8, c[0x0][0x380] ;  /* 0x0000e000ff089b82 */ /* 0x000ea20000000a00 */
[----:B---3--:R1:W-:Y:S04]  /*38e0*/  @!P0 STG.E desc[UR6][R18.64+0x4], R29 ;  /* 0x0000041d12008986 */ /* 0x0083e8000c101906 */
[----:B------:R-:W3:Y:S01]  /*38f0*/  @!P1 LDG.E R25, desc[UR6][R24.64] ;  /* 0x0000000618199981 */ /* 0x000ee2000c1e1900 */
[----:B--2---:R-:W-:Y:S01]  /*3900*/  @!P1 IMAD.WIDE R26, R11, 0x4, R8 ;  /* 0x000000040b1a9825 */ /* 0x004fe200078e0208 */
        /* <DEDUP_REMOVED lines=11> */
[----:B---3--:R1:W-:Y:S06]  /*39c0*/  @!P1 STG.E desc[UR6][R26.64+0x4], R25 ;  /* 0x000004191a009986 */ /* 0x0083ec000c101906 */
.L_x_32:
[----:B------:R-:W-:-:S13]  /*39d0*/  ISETP.NE.OR P0, PT, R13, RZ, P0 ;  /* 0x000000ff0d00720c */ /* 0x000fda0000705670 */
[----:B------:R-:W-:Y:S05]  /*39e0*/  @!P0 BRA `(.L_x_28) ;  /* 0x00000000009c8947 */ /* 0x000fea0003800000 */
.L_x_29:
[----:B------:R-:W-:-:S13]  /*39f0*/  ISETP.GE.AND P0, PT, R10, R0, PT ;  /* 0x000000000a00720c */ /* 0x000fda0003f06270 */
[----:B-1--4-:R-:W0:Y:S02]  /*3a00*/  @!P0 LDC.64 R18, c[0x0][0x390] ;  /* 0x0000e400ff128b82 */ /* 0x012e240000000a00 */
[----:B0-----:R-:W-:Y:S01]  /*3a10*/  @!P0 IMAD.WIDE R26, R8, 0x4, R18 ;  /* 0x00000004081a8825 */ /* 0x001fe200078e0212 */
[----:B------:R-:W-:-:S05]  /*3a20*/  ISETP.GE.AND P1, PT, R7, R0, PT ;  /* 0x000000000700720c */ /* 0x000fca0003f26270 */
[----:B------:R-:W0:Y:S01]  /*3a30*/  @!P0 LDC.64 R18, c[0x0][0x380] ;  /* 0x0000e000ff128b82 */ /* 0x000e220000000a00 */
[----:B------:R-:W2:Y:S07]  /*3a40*/  @!P0 LDG.E R17, desc[UR6][R26.64] ;  /* 0x000000061a118981 */ /* 0x000eae000c1e1900 */
[----:B------:R-:W1:Y:S01]  /*3a50*/  @!P1 LDC.64 R20, c[0x0][0x390] ;  /* 0x0000e400ff149b82 */ /* 0x000e620000000a00 */
[----:B0-----:R-:W-:-:S07]  /*3a60*/  @!P0 IMAD.WIDE R28, R10, 0x4, R18 ;  /* 0x000000040a1c8825 */ /* 0x001fce00078e0212 */
[----:B------:R-:W0:Y:S01]  /*3a70*/  @!P1 LDC.64 R18, c[0x0][0x380] ;  /* 0x0000e000ff129b82 */ /* 0x000e220000000a00 */
[----:B-1----:R-:W-:Y:S01]  /*3a80*/  @!P1 IMAD.WIDE R24, R12, 0x4, R20 ;  /* 0x000000040c189825 */ /* 0x002fe200078e0214 */
[----:B--2---:R1:W-:Y:S04]  /*3a90*/  @!P0 STG.E desc[UR6][R28.64+0x4], R17 ;  /* 0x000004111c008986 */ /* 0x0043e8000c101906 */
[----:B------:R0:W2:Y:S01]  /*3aa0*/  @!P1 LDG.E R23, desc[UR6][R24.64] ;  /* 0x0000000618179981 */ /* 0x0000a2000c1e1900 */
[----:B------:R-:W-:Y:S01]  /*3ab0*/  ISETP.GE.AND P0, PT, R9, R0, PT ;  /* 0x000000000900720c */ /* 0x000fe20003f06270 */
[----:B0-----:R-:W-:-:S12]  /*3ac0*/  @!P1 IMAD.WIDE R24, R7, 0x4, R18 ;  /* 0x0000000407189825 */ /* 0x001fd800078e0212 */
[----:B------:R-:W0:Y:S08]  /*3ad0*/  @!P0 LDC.64 R20, c[0x0][0x390] ;  /* 0x0000e400ff148b82 */ /* 0x000e300000000a00 */
[----:B------:R-:W3:Y:S01]  /*3ae0*/  @!P0 LDC.64 R18, c[0x0][0x380] ;  /* 0x0000e000ff128b82 */ /* 0x000ee20000000a00 */
[----:B0-----:R-:W-:Y:S01]  /*3af0*/  @!P0 IMAD.WIDE R26, R16, 0x4, R20 ;  /* 0x00000004101a8825 */ /* 0x001fe200078e0214 */
[----:B--2---:R4:W-:Y:S05]  /*3b00*/  @!P1 STG.E desc[UR6][R24.64+0x4], R23 ;  /* 0x0000041718009986 */ /* 0x0049ea000c101906 */
[----:B------:R-:W2:Y:S01]  /*3b10*/  @!P0 LDG.E R27, desc[UR6][R26.64] ;  /* 0x000000061a1b8981 */ /* 0x000ea2000c1e1900 */
[----:B------:R-:W-:Y:S01]  /*3b20*/  ISETP.GE.AND P1, PT, R11, R0, PT ;  /* 0x000000000b00720c */ /* 0x000fe20003f26270 */
[----:B---3--:R-:W-:-:S12]  /*3b30*/  @!P0 IMAD.WIDE R18, R9, 0x4, R18 ;  /* 0x0000000409128825 */ /* 0x008fd800078e0212 */
[----:B------:R-:W0:Y:S08]  /*3b40*/  @!P1 LDC.64 R20, c[0x0][0x390] ;  /* 0x0000e400ff149b82 */ /* 0x000e300000000a00 */
[----:B-1----:R-:W1:Y:S01]  /*3b50*/  @!P1 LDC.64 R28, c[0x0][0x380] ;  /* 0x0000e000ff1c9b82 */ /* 0x002e620000000a00 */
[----:B0-----:R-:W-:Y:S01]  /*3b60*/  @!P1 IMAD.WIDE R20, R22, 0x4, R20 ;  /* 0x0000000416149825 */ /* 0x001fe200078e0214 */
[----:B--2---:R4:W-:Y:S05]  /*3b70*/  @!P0 STG.E desc[UR6][R18.64+0x4], R27 ;  /* 0x0000041b12008986 */ /* 0x0049ea000c101906 */
[----:B------:R-:W2:Y:S01]  /*3b80*/  @!P1 LDG.E R21, desc[UR6][R20.64] ;  /* 0x0000000614159981 */ /* 0x000ea2000c1e1900 */
[----:B-1----:R-:W-:Y:S01]  /*3b90*/  @!P1 IMAD.WIDE R28, R11, 0x4, R28 ;  /* 0x000000040b1c9825 */ /* 0x002fe200078e021c */
[----:B------:R-:W-:-:S02]  /*3ba0*/  IADD3 R13, PT, PT, R13, 0x4, RZ ;  /* 0x000000040d0d7810 */ /* 0x000fc40007ffe0ff */
[C---:B------:R-:W-:Y:S01]  /*3bb0*/  LEA R10, R5.reuse, R10, 0x2 ;  /* 0x0000000a050a7211 */ /* 0x040fe200078e10ff */
[----:B------:R-:W-:Y:S01]  /*3bc0*/  IMAD R8, R5, 0x4, R8 ;  /* 0x0000000405087824 */ /* 0x000fe200078e0208 */
[----:B------:R-:W-:Y:S01]  /*3bd0*/  ISETP.NE.AND P0, PT, R13, RZ, PT ;  /* 0x000000ff0d00720c */ /* 0x000fe20003f05270 */
[C---:B------:R-:W-:Y:S01]  /*3be0*/  IMAD R12, R5.reuse, 0x4, R12 ;  /* 0x00000004050c7824 */ /* 0x040fe200078e020c */
[C---:B------:R-:W-:Y:S01]  /*3bf0*/  LEA R7, R5.reuse, R7, 0x2 ;  /* 0x0000000705077211 */ /* 0x040fe200078e10ff */
[C---:B------:R-:W-:Y:S01]  /*3c00*/  IMAD R16, R5.reuse, 0x4, R16 ;  /* 0x0000000405107824 */ /* 0x040fe200078e0210 */
[C---:B------:R-:W-:Y:S01]  /*3c10*/  LEA R9, R5.reuse, R9, 0x2 ;  /* 0x0000000905097211 */ /* 0x040fe200078e10ff */
[C---:B------:R-:W-:Y:S01]  /*3c20*/  IMAD R22, R5.reuse, 0x4, R22 ;  /* 0x0000000405167824 */ /* 0x040fe200078e0216 */
[----:B------:R-:W-:Y:S01]  /*3c30*/  LEA R11, R5, R11, 0x2 ;  /* 0x0000000b050b7211 */ /* 0x000fe200078e10ff */
[----:B--2---:R4:W-:Y:S06]  /*3c40*/  @!P1 STG.E desc[UR6][R28.64+0x4], R21 ;  /* 0x000004151c009986 */ /* 0x0049ec000c101906 */
[----:B------:R-:W-:Y:S05]  /*3c50*/  @P0 BRA `(.L_x_29) ;  /* 0xfffffffc00640947 */ /* 0x000fea000383ffff */
.L_x_28:
[----:B------:R-:W-:-:S13]  /*3c60*/  ISETP.NE.AND P0, PT, R4, RZ, PT ;  /* 0x000000ff0400720c */ /* 0x000fda0003f05270 */
[----:B------:R-:W-:Y:S05]  /*3c70*/  @!P0 BRA `(.L_x_27) ;  /* 0x0000000000508947 */ /* 0x000fea0003800000 */
[----:B------:R-:W3:Y:S01]  /*3c80*/  LDC.64 R8, c[0x0][0x390] ;  /* 0x0000e400ff087b82 */ /* 0x000ee20000000a00 */
[----:B------:R-:W5:Y:S01]  /*3c90*/  LDCU.64 UR4, c[0x0][0x380] ;  /* 0x00007000ff0477ac */ /* 0x000f620008000a00 */
[----:B------:R-:W-:Y:S01]  /*3ca0*/  IMAD.IADD R7, R3, 0x1, R6 ;  /* 0x0000000103077824 */ /* 0x000fe200078e0206 */
[----:B------:R-:W-:-:S03]  /*3cb0*/  IADD3 R4, PT, PT, -R4, RZ, RZ ;  /* 0x000000ff04047210 */ /* 0x000fc60007ffe1ff */
[----:B------:R-:W-:-:S04]  /*3cc0*/  IMAD R7, R5, R2, R7 ;  /* 0x0000000205077224 */ /* 0x000fc800078e0207 */
[----:B-12---:R-:W-:Y:S01]  /*3cd0*/  IMAD.IADD R17, R14, 0x1, R7 ;  /* 0x000000010e117824 */ /* 0x006fe200078e0207 */
[----:B-----5:R-:W-:-:S04]  /*3ce0*/  UIADD3 UR4, UP0, UPT, UR4, 0x4, URZ ;  /* 0x0000000404047890 */ /* 0x020fc8000ff1e0ff */
[----:B------:R-:W-:-:S12]  /*3cf0*/  UIADD3.X UR5, UPT, UPT, URZ, UR5, URZ, UP0, !UPT ;  /* 0x00000005ff057290 */ /* 0x000fd800087fe4ff */
.L_x_33:
[----:B------:R-:W-:Y:S01]  /*3d00*/  ISETP.GE.AND P0, PT, R17, R0, PT ;  /* 0x000000001100720c */ /* 0x000fe20003f06270 */
[----:B---3--:R-:W-:-:S12]  /*3d10*/  IMAD.WIDE R12, R7, 0x4, R8 ;  /* 0x00000004070c7825 */ /* 0x008fd800078e0208 */
[----:B------:R-:W2:Y:S01]  /*3d20*/  @!P0 LDG.E R13, desc[UR6][R12.64] ;  /* 0x000000060c0d8981 */ /* 0x000ea2000c1e1900 */
[----:B------:R-:W-:Y:S01]  /*3d30*/  MOV R10, UR4 ;  /* 0x00000004000a7c02 */ /* 0x000fe20008000f00 */
[----:B------:R-:W-:Y:S01]  /*3d40*/  IMAD.U32 R11, RZ, RZ, UR5 ;  /* 0x00000005ff0b7e24 */ /* 0x000fe2000f8e00ff */
[----:B------:R-:W-:Y:S01]  /*3d50*/  IADD3 R4, PT, PT, R4, 0x1, RZ ;  /* 0x0000000104047810 */ /* 0x000fe20007ffe0ff */
[----:B------:R-:W-:Y:S02]  /*3d60*/  IMAD.IADD R7, R5, 0x1, R7 ;  /* 0x0000000105077824 */ /* 0x000fe400078e0207 */
[----:B------:R-:W-:Y:S01]  /*3d70*/  IMAD.WIDE R10, R17, 0x4, R10 ;  /* 0x00000004110a7825 */ /* 0x000fe200078e020a */
[----:B------:R-:W-:-:S04]  /*3d80*/  IADD3 R17, PT, PT, R5, R17, RZ ;  /* 0x0000001105117210 */ /* 0x000fc80007ffe0ff */
[----:B--2---:R1:W-:Y:S01]  /*3d90*/  @!P0 STG.E desc[UR6][R10.64], R13 ;  /* 0x0000000d0a008986 */ /* 0x0043e2000c101906 */
[----:B------:R-:W-:-:S13]  /*3da0*/  ISETP.NE.AND P0, PT, R4, RZ, PT ;  /* 0x000000ff0400720c */ /* 0x000fda0003f05270 */
[----:B-1----:R-:W-:Y:S05]  /*3db0*/  @P0 BRA `(.L_x_33) ;  /* 0xfffffffc00d00947 */ /* 0x002fea000383ffff */
.L_x_27:
[----:B------:R-:W-:Y:S01]  /*3dc0*/  BAR.SYNC.DEFER_BLOCKING 0x0 ;  /* 0x0000000000007b1d */ /* 0x000fe20000010000 */
[----:B------:R-:W-:-:S13]  /*3dd0*/  ISETP.NE.AND P0, PT, R6, RZ, PT ;  /* 0x000000ff0600720c */ /* 0x000fda0003f05270 */
[----:B------:R-:W-:Y:S05]  /*3de0*/  @P0 EXIT ;  /* 0x000000000000094d */ /* 0x000fea0003800000 */
[----:B------:R-:W-:-:S13]  /*3df0*/  ISETP.GE.AND P0, PT, R14, 0x2, PT ;  /* 0x000000020e00780c */ /* 0x000fda0003f06270 */
[----:B------:R-:W-:Y:S05]  /*3e00*/  @!P0 BRA `(.L_x_34) ;  /* 0x0000000000688947 */ /* 0x000fea0003800000 */
[----:B------:R-:W-:-:S04]  /*3e10*/  IADD3 R9, PT, PT, R3, -0x1, R14 ;  /* 0xffffffff03097810 */ /* 0x000fc80007ffe00e */
[----:B------:R-:W-:-:S13]  /*3e20*/  ISETP.GT.AND P0, PT, R9, R3, PT ;  /* 0x000000030900720c */ /* 0x000fda0003f04270 */
[----:B------:R-:W-:Y:S05]  /*3e30*/  @!P0 BRA `(.L_x_34) ;  /* 0x00000000005c8947 */ /* 0x000fea0003800000 */
[----:B------:R-:W-:-:S13]  /*3e40*/  ISETP.GT.U32.AND P0, PT, R14, 0x400, PT ;  /* 0x000004000e00780c */ /* 0x000fda0003f04070 */
[----:B------:R-:W-:Y:S05]  /*3e50*/  @P0 BRA `(.L_x_35) ;  /* 0x0000000000340947 */ /* 0x000fea0003800000 */
[----:B------:R-:W3:Y:S01]  /*3e60*/  LDCU.64 UR4, c[0x0][0x398] ;  /* 0x00007300ff0477ac */ /* 0x000ee20008000a00 */
[----:B------:R-:W-:Y:S01]  /*3e70*/  IMAD.MOV.U32 R13, RZ, RZ, 0x1 ;  /* 0x00000001ff0d7424 */ /* 0x000fe200078e00ff */
[----:B------:R-:W5:Y:S01]  /*3e80*/  LDC.64 R4, c[0x0][0x3b0] ;  /* 0x0000ec00ff047b82 */ /* 0x000f620000000a00 */
[----:B---3--:R-:W-:-:S04]  /*3e90*/  UIADD3 UR4, UP0, UPT, UR4, 0x4, URZ ;  /* 0x0000000404047890 */ /* 0x008fc8000ff1e0ff */
[----:B------:R-:W-:Y:S02]  /*3ea0*/  UIADD3.X UR5, UPT, UPT, URZ, UR5, URZ, UP0, !UPT ;  /* 0x00000005ff057290 */ /* 0x000fe400087fe4ff */
[----:B------:R-:W-:-:S04]  /*3eb0*/  IMAD.U32 R6, RZ, RZ, UR4 ;  /* 0x00000004ff067e24 */ /* 0x000fc8000f8e00ff */
[----:B------:R-:W-:-:S05]  /*3ec0*/  MOV R7, UR5 ;  /* 0x0000000500077c02 */ /* 0x000fca0008000f00 */
[----:B------:R-:W3:Y:S02]  /*3ed0*/  ATOMG.E.ADD.STRONG.GPU PT, R6, desc[UR6][R6.64], R13 ;  /* 0x8000000d060679a8 */ /* 0x000ee400081ef106 */
[----:B---3--:R-:W-:-:S05]  /*3ee0*/  SHF.L.U32 R11, R6, 0x1, RZ ;  /* 0x00000001060b7819 */ /* 0x008fca00000006ff */
[----:B-----5:R-:W-:-:S05]  /*3ef0*/  IMAD.WIDE R4, R11, 0x4, R4 ;  /* 0x000000040b047825 */ /* 0x020fca00078e0204 */
[----:B------:R3:W-:Y:S04]  /*3f00*/  STG.E desc[UR6][R4.64+0x4], R9 ;  /* 0x0000040904007986 */ /* 0x0007e8000c101906 */
[----:B------:R3:W-:Y:S01]  /*3f10*/  STG.E desc[UR6][R4.64], R3 ;  /* 0x0000000304007986 */ /* 0x0007e2000c101906 */
[----:B------:R-:W-:Y:S05]  /*3f20*/  BRA `(.L_x_34) ;  /* 0x0000000000207947 */ /* 0x000fea0003800000 */
.L_x_35:
[----:B------:R-:W3:Y:S01]  /*3f30*/  LDC.64 R4, c[0x0][0x398] ;  /* 0x0000e600ff047b82 */ /* 0x000ee20000000a00 */
[----:B------:R-:W-:-:S07]  /*3f40*/  IMAD.MOV.U32 R13, RZ, RZ, 0x1 ;  /* 0x00000001ff0d7424 */ /* 0x000fce00078e00ff */
[----:B------:R-:W5:Y:S01]  /*3f50*/  LDC.64 R6, c[0x0][0x3a8] ;  /* 0x0000ea00ff067b82 */ /* 0x000f620000000a00 */
[----:B---3--:R-:W3:Y:S02]  /*3f60*/  ATOMG.E.ADD.STRONG.GPU PT, R4, desc[UR6][R4.64], R13 ;  /* 0x8000000d040479a8 */ /* 0x008ee400081ef106 */
[----:B---3--:R-:W-:-:S05]  /*3f70*/  SHF.L.U32 R11, R4, 0x1, RZ ;  /* 0x00000001040b7819 */ /* 0x008fca00000006ff */
[----:B-----5:R-:W-:-:S05]  /*3f80*/  IMAD.WIDE R6, R11, 0x4, R6 ;  /* 0x000000040b067825 */ /* 0x020fca00078e0206 */
[----:B------:R3:W-:Y:S04]  /*3f90*/  STG.E desc[UR6][R6.64+0x4], R9 ;  /* 0x0000040906007986 */ /* 0x0007e8000c101906 */
[----:B------:R3:W-:Y:S02]  /*3fa0*/  STG.E desc[UR6][R6.64], R3 ;  /* 0x0000000306007986 */ /* 0x0007e4000c101906 */
.L_x_34:
[----:B------:R-:W-:-:S13]  /*3fb0*/  ISETP.GE.AND P0, PT, R15, 0x2, PT ;  /* 0x000000020f00780c */ /* 0x000fda0003f06270 */
[----:B------:R-:W-:Y:S05]  /*3fc0*/  @!P0 EXIT ;  /* 0x000000000000894d */ /* 0x000fea0003800000 */
[----:B---3--:R-:W-:-:S05]  /*3fd0*/  IMAD.IADD R3, R3, 0x1, R14 ;  /* 0x0000000103037824 */ /* 0x008fca00078e020e */
[----:B------:R-:W-:-:S04]  /*3fe0*/  IADD3 R7, PT, PT, R3, 0x1, RZ ;  /* 0x0000000103077810 */ /* 0x000fc80007ffe0ff */
[----:B------:R-:W-:-:S13]  /*3ff0*/  ISETP.GT.AND P0, PT, R0, R7, PT ;  /* 0x000000070000720c */ /* 0x000fda0003f04270 */
[----:B------:R-:W-:Y:S05]  /*4000*/  @!P0 EXIT ;  /* 0x000000000000894d */ /* 0x000fea0003800000 */
[----:B------:R-:W-:-:S05]  /*4010*/  IMAD.IADD R2, R0, 0x1, -R3 ;  /* 0x0000000100027824 */ /* 0x000fca00078e0a03 */
[----:B------:R-:W-:-:S13]  /*4020*/  ISETP.GT.AND P0, PT, R2, 0x400, PT ;  /* 0x000004000200780c */ /* 0x000fda0003f04270 */
[----:B------:R-:W-:Y:S05]  /*4030*/  @P0 BRA `(.L_x_36) ;  /* 0x0000000000340947 */ /* 0x000fea0003800000 */
[----:B------:R-:W3:Y:S01]  /*4040*/  LDCU.64 UR4, c[0x0][0x398] ;  /* 0x00007300ff0477ac */ /* 0x000ee20008000a00 */
[----:B------:R-:W-:Y:S01]  /*4050*/  HFMA2 R11, -RZ, RZ, 0, 5.9604644775390625e-08 ;  /* 0x00000001ff0b7431 */ /* 0x000fe200000001ff */
[----:B------:R-:W5:Y:S01]  /*4060*/  LDC.64 R2, c[0x0][0x3b0] ;  /* 0x0000ec00ff027b82 */ /* 0x000f620000000a00 */
[----:B---3--:R-:W-:-:S04]  /*4070*/  UIADD3 UR4, UP0, UPT, UR4, 0x4, URZ ;  /* 0x0000000404047890 */ /* 0x008fc8000ff1e0ff */
[----:B------:R-:W-:Y:S02]  /*4080*/  UIADD3.X UR5, UPT, UPT, URZ, UR5, URZ, UP0, !UPT ;  /* 0x00000005ff057290 */ /* 0x000fe400087fe4ff */
[----:B------:R-:W-:-:S04]  /*4090*/  MOV R4, UR4 ;  /* 0x0000000400047c02 */ /* 0x000fc80008000f00 */
[----:B------:R-:W-:-:S05]  /*40a0*/  IMAD.U32 R5, RZ, RZ, UR5 ;  /* 0x00000005ff057e24 */ /* 0x000fca000f8e00ff */
[----:B------:R-:W3:Y:S02]  /*40b0*/  ATOMG.E.ADD.STRONG.GPU PT, R4, desc[UR6][R4.64], R11 ;  /* 0x8000000b040479a8 */ /* 0x000ee400081ef106 */
[----:B---3--:R-:W-:-:S04]  /*40c0*/  IMAD.SHL.U32 R9, R4, 0x2, RZ ;  /* 0x0000000204097824 */ /* 0x008fc800078e00ff */
[----:B-----5:R-:W-:-:S05]  /*40d0*/  IMAD.WIDE R2, R9, 0x4, R2 ;  /* 0x0000000409027825 */ /* 0x020fca00078e0202 */
[----:B------:R-:W-:Y:S04]  /*40e0*/  STG.E desc[UR6][R2.64], R7 ;  /* 0x0000000702007986 */ /* 0x000fe8000c101906 */
[----:B------:R-:W-:Y:S01]  /*40f0*/  STG.E desc[UR6][R2.64+0x4], R0 ;  /* 0x0000040002007986 */ /* 0x000fe2000c101906 */
[----:B------:R-:W-:Y:S05]  /*4100*/  EXIT ;  /* 0x000000000000794d */ /* 0x000fea0003800000 */
.L_x_36:
[----:B------:R-:W3:Y:S01]  /*4110*/  LDC.64 R4, c[0x0][0x398] ;  /* 0x0000e600ff047b82 */ /* 0x000ee20000000a00 */
[----:B------:R-:W-:-:S07]  /*4120*/  HFMA2 R11, -RZ, RZ, 0, 5.9604644775390625e-08 ;  /* 0x00000001ff0b7431 */ /* 0x000fce00000001ff */
[----:B------:R-:W5:Y:S01]  /*4130*/  LDC.64 R2, c[0x0][0x3a8] ;  /* 0x0000ea00ff027b82 */ /* 0x000f620000000a00 */
[----:B---3--:R-:W3:Y:S02]  /*4140*/  ATOMG.E.ADD.STRONG.GPU PT, R4, desc[UR6][R4.64], R11 ;  /* 0x8000000b040479a8 */ /* 0x008ee400081ef106 */
[----:B---3--:R-:W-:-:S04]  /*4150*/  IMAD.SHL.U32 R9, R4, 0x2, RZ ;  /* 0x0000000204097824 */ /* 0x008fc800078e00ff */
[----:B-----5:R-:W-:-:S05]  /*4160*/  IMAD.WIDE R2, R9, 0x4, R2 ;  /* 0x0000000409027825 */ /* 0x020fca00078e0202 */
[----:B------:R-:W-:Y:S04]  /*4170*/  STG.E desc[UR6][R2.64], R7 ;  /* 0x0000000702007986 */ /* 0x000fe8000c101906 */
[----:B------:R-:W-:Y:S01]  /*4180*/  STG.E desc[UR6][R2.64+0x4], R0 ;  /* 0x0000040002007986 */ /* 0x000fe2000c101906 */
[----:B------:R-:W-:Y:S05]  /*4190*/  EXIT ;  /* 0x000000000000794d */ /* 0x000fea0003800000 */
.L_x_37:
        /* <DEDUP_REMOVED lines=14> */
.L_x_76:


//--------------------- .text._Z9bruteSortPiS_    --------------------------
	.section	.text._Z9bruteSortPiS_,"ax",@progbits
	.align	128
        .global         _Z9bruteSortPiS_
        .type           _Z9bruteSortPiS_,@function
        .size           _Z9bruteSortPiS_,(.L_x_77 - _Z9bruteSortPiS_)
        .other          _Z9bruteSortPiS_,@"STO_CUDA_ENTRY STV_DEFAULT"
_Z9bruteSortPiS_:
.text._Z9bruteSortPiS_:
[----:B------:R-:W-:Y:S01]  /*0000*/  LDC R1, c[0x0][0x37c] ;  /* 0x0000df00ff017b82 */ /* 0x000fe20000000800 */
[----:B------:R-:W0:Y:S07]  /*0010*/  S2R R3, SR_CTAID.X ;  /* 0x0000000000037919 */ /* 0x000e2e0000002500 */
[----:B------:R-:W1:Y:S01]  /*0020*/  LDC.64 R4, c[0x0][0x388] ;  /* 0x0000e200ff047b82 */ /* 0x000e620000000a00 */
[----:B------:R-:W2:Y:S01]  /*0030*/  LDCU.64 UR6, c[0x0][0x358] ;  /* 0x00006b00ff0677ac */ /* 0x000ea20008000a00 */
[----:B0-----:R-:W-:-:S04]  /*0040*/  IMAD.SHL.U32 R3, R3, 0x2, RZ ;  /* 0x0000000203037824 */ /* 0x001fc800078e00ff */
[----:B-1----:R-:W-:Y:S01]  /*0050*/  IMAD.WIDE.U32 R4, R3, 0x4, R4 ;  /* 0x0000000403047825 */ /* 0x002fe200078e0004 */
[----:B------:R-:W0:Y:S01]  /*0060*/  S2R R9, SR_TID.X ;  /* 0x0000000000097919 */ /* 0x000e220000002100 */
[----:B------:R-:W1:Y:S03]  /*0070*/  LDC.64 R2, c[0x0][0x380] ;  /* 0x0000e000ff027b82 */ /* 0x000e660000000a00 */
[----:B--2---:R-:W0:Y:S04]  /*0080*/  LDG.E.CONSTANT R0, desc[UR6][R4.64] ;  /* 0x0000000604007981 */ /* 0x004e28000c1e9900 */
[----:B------:R-:W2:Y:S01]  /*0090*/  LDG.E.CONSTANT R7, desc[UR6][R4.64+0x4] ;  /* 0x0000040604077981 */ /* 0x000ea2000c1e9900 */
[----:B------:R-:W3:Y:S01]  /*00a0*/  S2UR UR5, SR_CgaCtaId ;  /* 0x00000000000579c3 */ /* 0x000ee20000008800 */
[----:B0-----:R-:W-:-:S02]  /*00b0*/  IMAD.IADD R8, R0, 0x1, R9 ;  /* 0x0000000100087824 */ /* 0x001fc400078e0209 */
[----:B--2---:R-:W-:-:S03]  /*00c0*/  IMAD.IADD R6, R7, 0x1, -R0 ;  /* 0x0000000107067824 */ /* 0x004fc600078e0a00 */
[C---:B------:R-:W-:Y:S01]  /*00d0*/  ISETP.GT.AND P0, PT, R8.reuse, R7, PT ;  /* 0x000000070800720c */ /* 0x040fe20003f04270 */
[----:B-1----:R-:W-:-:S03]  /*00e0*/  IMAD.WIDE R2, R8, 0x4, R2 ;  /* 0x0000000408027825 */ /* 0x002fc600078e0202 */
[----:B------:R-:W-:-:S13]  /*00f0*/  ISETP.LE.AND P0, PT, R9, R6, !P0 ;  /* 0x000000060900720c */ /* 0x000fda0004703270 */
[----:B------:R-:W2:Y:S01]  /*0100*/  @P0 LDG.E R7, desc[UR6][R2.64] ;  /* 0x0000000602070981 */ /* 0x000ea2000c1e1900 */
[----:B------:R-:W-:Y:S01]  /*0110*/  UMOV UR4, 0x400 ;  /* 0x0000040000047882 */ /* 0x000fe20000000000 */
[----:B------:R-:W-:Y:S01]  /*0120*/  ISETP.GE.AND P1, PT, R6, RZ, PT ;  /* 0x000000ff0600720c */ /* 0x000fe20003f26270 */
[----:B---3--:R-:W-:-:S06]  /*0130*/  ULEA UR4, UR5, UR4, 0x18 ;  /* 0x0000000405047291 */ /* 0x008fcc000f8ec0ff */
[----:B------:R-:W-:-:S05]  /*0140*/  LEA R0, R9, UR4, 0x2 ;  /* 0x0000000409007c11 */ /* 0x000fca000f8e10ff */
[----:B--2---:R0:W-:Y:S01]  /*0150*/  @P0 STS [R0], R7 ;  /* 0x0000000700000388 */ /* 0x0041e20000000800 */
[----:B------:R-:W-:Y:S06]  /*0160*/  BAR.SYNC.DEFER_BLOCKING 0x0 ;  /* 0x0000000000007b1d */ /* 0x000fec0000010000 */
[----:B------:R-:W-:Y:S05]  /*0170*/  @!P1 BRA `(.L_x_38) ;  /* 0x0000000400b49947 */ /* 0x000fea0003800000 */
[C---:B------:R-:W-:Y:S02]  /*0180*/  ISETP.GE.U32.AND P3, PT, R6.reuse, 0x3, PT ;  /* 0x000000030600780c */ /* 0x040fe40003f66070 */
[C---:B------:R-:W-:Y:S01]  /*0190*/  ISETP.GE.U32.AND P1, PT, R9.reuse, R6, PT ;  /* 0x000000060900720c */ /* 0x040fe20003f26070 */
[----:B------:R-:W-:Y:S01]  /*01a0*/  VIADD R6, R6, 0x1 ;  /* 0x0000000106067836 */ /* 0x000fe20000000000 */
[----:B------:R-:W-:-:S04]  /*01b0*/  LOP3.LUT R4, R9, 0x1, RZ, 0xc0, !PT ;  /* 0x0000000109047812 */ /* 0x000fc800078ec0ff */
[C---:B------:R-:W-:Y:S02]  /*01c0*/  ISETP.NE.U32.AND P2, PT, R4.reuse, 0x1, !P1 ;  /* 0x000000010400780c */ /* 0x040fe40004f45070 */
[----:B------:R-:W-:Y:S02]  /*01d0*/  ISETP.EQ.U32.AND P1, PT, R4, 0x1, !P1 ;  /* 0x000000010400780c */ /* 0x000fe40004f22070 */
[----:B------:R-:W-:Y:S01]  /*01e0*/  LOP3.LUT R4, R6, 0x3, RZ, 0xc0, !PT ;  /* 0x0000000306047812 */ /* 0x000fe200078ec0ff */
[----:B------:R-:W-:Y:S10]  /*01f0*/  @!P3 BRA `(.L_x_39) ;  /* 0x000000040034b947 */ /* 0x000ff40003800000 */
[----:B------:R-:W-:-:S05]  /*0200*/  LOP3.LUT R6, R6, 0xfffffffc, RZ, 0xc0, !PT ;  /* 0xfffffffc06067812 */ /* 0x000fca00078ec0ff */
[----:B------:R-:W-:-:S07]  /*0210*/  IMAD.MOV R6, RZ, RZ, -R6 ;  /* 0x000000ffff067224 */ /* 0x000fce00078e0a06 */
.L_x_56:
[----:B------:R-:W-:Y:S04]  /*0220*/  BSSY.RECONVERGENT B0, `(.L_x_40) ;  /* 0x0000007000007945 */ /* 0x000fe80003800200 */
[----:B01234-:R-:W-:Y:S05]  /*0230*/  @!P2 BRA `(.L_x_41) ;  /* 0x000000000014a947 */ /* 0x01ffea0003800000 */
[----:B------:R-:W-:Y:S04]  /*0240*/  LDS R5, [R0+0x4] ;  /* 0x0000040000057984 */ /* 0x000fe80000000800 */
[----:B0-----:R-:W0:Y:S02]  /*0250*/  LDS R7, [R0] ;  /* 0x0000000000077984 */ /* 0x001e240000000800 */
[----:B0-----:R-:W-:-:S13]  /*0260*/  ISETP.GE.AND P3, PT, R5, R7, PT ;  /* 0x000000070500720c */ /* 0x001fda0003f66270 */
[----:B------:R1:W-:Y:S04]  /*0270*/  @!P3 STS [R0+0x4], R7 ;  /* 0x000004070000b388 */ /* 0x0003e80000000800 */
[----:B------:R1:W-:Y:S02]  /*0280*/  @!P3 STS [R0], R5 ;  /* 0x000000050000b388 */ /* 0x0003e40000000800 */
.L_x_41:
[----:B------:R-:W-:Y:S05]  /*0290*/  BSYNC.RECONVERGENT B0 ;  /* 0x0000000000007941 */ /* 0x000fea0003800200 */
.L_x_40:
[----:B------:R-:W-:Y:S06]  /*02a0*/  BAR.SYNC.DEFER_BLOCKING 0x0 ;  /* 0x0000000000007b1d */ /* 0x000fec0000010000 */
[----:B------:R-:W-:Y:S04]  /*02b0*/  BSSY.RECONVERGENT B0, `(.L_x_42) ;  /* 0x0000007000007945 */ /* 0x000fe80003800200 */
[----:B------:R-:W-:Y:S05]  /*02c0*/  @!P1 BRA `(.L_x_43) ;  /* 0x0000000000149947 */ /* 0x000fea0003800000 */
[----:B-1----:R-:W-:Y:S04]  /*02d0*/  LDS R5, [R0+0x4] ;  /* 0x0000040000057984 */ /* 0x002fe80000000800 */
[----:B0-----:R-:W0:Y:S02]  /*02e0*/  LDS R7, [R0] ;  /* 0x0000000000077984 */ /* 0x001e240000000800 */
[----:B0-----:R-:W-:-:S13]  /*02f0*/  ISETP.GE.AND P3, PT, R5, R7, PT ;  /* 0x000000070500720c */ /* 0x001fda0003f66270 */
[----:B------:R2:W-:Y:S04]  /*0300*/  @!P3 STS [R0+0x4], R7 ;  /* 0x000004070000b388 */ /* 0x0005e80000000800 */
[----:B------:R2:W-:Y:S02]  /*0310*/  @!P3 STS [R0], R5 ;  /* 0x000000050000b388 */ /* 0x0005e40000000800 */
.L_x_43:
[----:B------:R-:W-:Y:S05]  /*0320*/  BSYNC.RECONVERGENT B0 ;  /* 0x0000000000007941 */ /* 0x000fea0003800200 */
.L_x_42:
[----:B------:R-:W-:Y:S06]  /*0330*/  BAR.SYNC.DEFER_BLOCKING 0x0 ;  /* 0x0000000000007b1d */ /* 0x000fec0000010000 */
[----:B------:R-:W-:Y:S04]  /*0340*/  BSSY.RECONVERGENT B0, `(.L_x_44) ;  /* 0x0000007000007945 */ /* 0x000fe80003800200 */
[----:B------:R-:W-:Y:S05]  /*0350*/  @!P2 BRA `(.L_x_45) ;  /* 0x000000000014a947 */ /* 0x000fea0003800000 */
[----:B-12---:R-:W-:Y:S04]  /*0360*/  LDS R5, [R0+0x4] ;  /* 0x0000040000057984 */ /* 0x006fe80000000800 */
[----:B0-----:R-:W0:Y:S02]  /*0370*/  LDS R7, [R0] ;  /* 0x0000000000077984 */ /* 0x001e240000000800 */
[----:B0-----:R-:W-:-:S13]  /*0380*/  ISETP.GE.AND P3, PT, R5, R7, PT ;  /* 0x000000070500720c */ /* 0x001fda0003f66270 */
[----:B------:R3:W-:Y:S04]  /*0390*/  @!P3 STS [R0+0x4], R7 ;  /* 0x000004070000b388 */ /* 0x0007e80000000800 */
[----:B------:R3:W-:Y:S02]  /*03a0*/  @!P3 STS [R0], R5 ;  /* 0x000000050000b388 */ /* 0x0007e40000000800 */
.L_x_45:
[----:B------:R-:W-:Y:S05]  /*03b0*/  BSYNC.RECONVERGENT B0 ;  /* 0x0000000000007941 */ /* 0x000fea0003800200 */
.L_x_44:
[----:B------:R-:W-:Y:S06]  /*03c0*/  BAR.SYNC.DEFER_BLOCKING 0x0 ;  /* 0x0000000000007b1d */ /* 0x000fec0000010000 */
[----:B------:R-:W-:Y:S04]  /*03d0*/  BSSY.RECONVERGENT B0, `(.L_x_46) ;  /* 0x0000007000007945 */ /* 0x000fe80003800200 */
[----:B------:R-:W-:Y:S05]  /*03e0*/  @!P1 BRA `(.L_x_47) ;  /* 0x0000000000149947 */ /* 0x000fea0003800000 */
[----:B-123--:R-:W-:Y:S04]  /*03f0*/  LDS R5, [R0+0x4] ;  /* 0x0000040000057984 */ /* 0x00efe80000000800 */
[----:B0-----:R-:W0:Y:S02]  /*0400*/  LDS R7, [R0] ;  /* 0x0000000000077984 */ /* 0x001e240000000800 */
[----:B0-----:R-:W-:-:S13]  /*0410*/  ISETP.GE.AND P3, PT, R5, R7, PT ;  /* 0x000000070500720c */ /* 0x001fda0003f66270 */
[----:B------:R4:W-:Y:S04]  /*0420*/  @!P3 STS [R0+0x4], R7 ;  /* 0x000004070000b388 */ /* 0x0009e80000000800 */
[----:B------:R4:W-:Y:S02]  /*0430*/  @!P3 STS [R0], R5 ;  /* 0x000000050000b388 */ /* 0x0009e40000000800 */
.L_x_47:
[----:B------:R-:W-:Y:S05]  /*0440*/  BSYNC.RECONVERGENT B0 ;  /* 0x0000000000007941 */ /* 0x000fea0003800200 */
.L_x_46:
[----:B------:R-:W-:Y:S06]  /*0450*/  BAR.SYNC.DEFER_BLOCKING 0x0 ;  /* 0x0000000000007b1d */ /* 0x000fec0000010000 */
[----:B------:R-:W-:Y:S04]  /*0460*/  BSSY.RECONVERGENT B0, `(.L_x_48) ;  /* 0x0000007000007945 */ /* 0x000fe80003800200 */
[----:B------:R-:W-:Y:S05]  /*0470*/  @!P2 BRA `(.L_x_49) ;  /* 0x000000000014a947 */ /* 0x000fea0003800000 */
[----:B-1234-:R-:W-:Y:S04]  /*0480*/  LDS R5, [R0+0x4] ;  /* 0x0000040000057984 */ /* 0x01efe80000000800 */
[----:B0-----:R-:W0:Y:S02]  /*0490*/  LDS R7, [R0] ;  /* 0x0000000000077984 */ /* 0x001e240000000800 */
[----:B0-----:R-:W-:-:S13]  /*04a0*/  ISETP.GE.AND P3, PT, R5, R7, PT ;  /* 0x000000070500720c */ /* 0x001fda0003f66270 */
[----:B------:R0:W-:Y:S04]  /*04b0*/  @!P3 STS [R0+0x4], R7 ;  /* 0x000004070000b388 */ /* 0x0001e80000000800 */
[----:B------:R0:W-:Y:S02]  /*04c0*/  @!P3 STS [R0], R5 ;  /* 0x000000050000b388 */ /* 0x0001e40000000800 */
.L_x_49:
[----:B------:R-:W-:Y:S05]  /*04d0*/  BSYNC.RECONVERGENT B0 ;  /* 0x0000000000007941 */ /* 0x000fea0003800200 */
.L_x_48:
[----:B------:R-:W-:Y:S06]  /*04e0*/  BAR.SYNC.DEFER_BLOCKING 0x0 ;  /* 0x0000000000007b1d */ /* 0x000fec0000010000 */
[----:B------:R-:W-:Y:S04]  /*04f0*/  BSSY.RECONVERGENT B0, `(.L_x_50) ;  /* 0x0000007000007945 */ /* 0x000fe80003800200 */
[----:B------:R-:W-:Y:S05]  /*0500*/  @!P1 BRA `(.L_x_51) ;  /* 0x0000000000149947 */ /* 0x000fea0003800000 */
[----:B01234-:R-:W-:Y:S04]  /*0510*/  LDS R5, [R0+0x4] ;  /* 0x0000040000057984 */ /* 0x01ffe80000000800 */
[----:B------:R-:W0:Y:S02]  /*0520*/  LDS R7, [R0] ;  /* 0x0000000000077984 */ /* 0x000e240000000800 */
[----:B0-----:R-:W-:-:S13]  /*0530*/  ISETP.GE.AND P3, PT, R5, R7, PT ;  /* 0x000000070500720c */ /* 0x001fda0003f66270 */
[----:B------:R0:W-:Y:S04]  /*0540*/  @!P3 STS [R0+0x4], R7 ;  /* 0x000004070000b388 */ /* 0x0001e80000000800 */
[----:B------:R0:W-:Y:S02]  /*0550*/  @!P3 STS [R0], R5 ;  /* 0x000000050000b388 */ /* 0x0001e40000000800 */
.L_x_51:
[----:B------:R-:W-:Y:S05]  /*0560*/  BSYNC.RECONVERGENT B0 ;  /* 0x0000000000007941 */ /* 0x000fea0003800200 */
.L_x_50:
        /* <DEDUP_REMOVED lines=8> */
.L_x_53:
[----:B------:R-:W-:Y:S05]  /*05f0*/  BSYNC.RECONVERGENT B0 ;  /* 0x0000000000007941 */ /* 0x000fea0003800200 */
.L_x_52:
[----:B------:R-:W-:Y:S01]  /*0600*/  VIADD R6, R6, 0x4 ;  /* 0x0000000406067836 */ /* 0x000fe20000000000 */
[----:B------:R-:W-:Y:S04]  /*0610*/  BAR.SYNC.DEFER_BLOCKING 0x0 ;  /* 0x0000000000007b1d */ /* 0x000fe80000010000 */
[----:B------:R-:W-:Y:S02]  /*0620*/  ISETP.NE.AND P4, PT, R6, RZ, PT ;  /* 0x000000ff0600720c */ /* 0x000fe40003f85270 */
[----:B------:R-:W-:Y:S04]  /*0630*/  BSSY.RECONVERGENT B0, `(.L_x_54) ;  /* 0x0000007000007945 */ /* 0x000fe80003800200 */
[----:B------:R-:W-:Y:S07]  /*0640*/  @!P1 BRA `(.L_x_55) ;  /* 0x0000000000149947 */ /* 0x000fee0003800000 */
[----:B01234-:R-:W-:Y:S04]  /*0650*/  LDS R5, [R0+0x4] ;  /* 0x0000040000057984 */ /* 0x01ffe80000000800 */
[----:B------:R-:W0:Y:S02]  /*0660*/  LDS R7, [R0] ;  /* 0x0000000000077984 */ /* 0x000e240000000800 */
[----:B0-----:R-:W-:-:S13]  /*0670*/  ISETP.GE.AND P3, PT, R5, R7, PT ;  /* 0x000000070500720c */ /* 0x001fda0003f66270 */
[----:B------:R0:W-:Y:S04]  /*0680*/  @!P3 STS [R0+0x4], R7 ;  /* 0x000004070000b388 */ /* 0x0001e80000000800 */
[----:B------:R0:W-:Y:S02]  /*0690*/  @!P3 STS [R0], R5 ;  /* 0x000000050000b388 */ /* 0x0001e40000000800 */
.L_x_55:
[----:B------:R-:W-:Y:S05]  /*06a0*/  BSYNC.RECONVERGENT B0 ;  /* 0x0000000000007941 */ /* 0x000fea0003800200 */
.L_x_54:
[----:B------:R-:W-:Y:S06]  /*06b0*/  BAR.SYNC.DEFER_BLOCKING 0x0 ;  /* 0x0000000000007b1d */ /* 0x000fec0000010000 */
[----:B------:R-:W-:Y:S05]  /*06c0*/  @P4 BRA `(.L_x_56) ;  /* 0xfffffff800d44947 */ /* 0x000fea000383ffff */
.L_x_39:
[----:B------:R-:W-:-:S13]  /*06d0*/  ISETP.NE.AND P3, PT, R4, RZ, PT ;  /* 0x000000ff0400720c */ /* 0x000fda0003f65270 */
[----:B------:R-:W-:Y:S05]  /*06e0*/  @!P3 BRA `(.L_x_38) ;  /* 0x000000000058b947 */ /* 0x000fea0003800000 */
[----:B------:R-:W-:-:S07]  /*06f0*/  IMAD.MOV R4, RZ, RZ, -R4 ;  /* 0x000000ffff047224 */ /* 0x000fce00078e0a04 */
.L_x_61:
[----:B------:R-:W-:Y:S04]  /*0700*/  BSSY.RECONVERGENT B0, `(.L_x_57) ;  /* 0x0000007000007945 */ /* 0x000fe80003800200 */
[----:B0-----:R-:W-:Y:S05]  /*0710*/  @!P2 BRA `(.L_x_58) ;  /* 0x000000000014a947 */ /* 0x001fea0003800000 */
[----:B01234-:R-:W-:Y:S04]  /*0720*/  LDS R5, [R0+0x4] ;  /* 0x0000040000057984 */ /* 0x01ffe80000000800 */
[----:B------:R-:W0:Y:S02]  /*0730*/  LDS R6, [R0] ;  /* 0x0000000000067984 */ /* 0x000e240000000800 */
[----:B0-----:R-:W-:-:S13]  /*0740*/  ISETP.GE.AND P3, PT, R5, R6, PT ;  /* 0x000000060500720c */ /* 0x001fda0003f66270 */
[----:B------:R0:W-:Y:S04]  /*0750*/  @!P3 STS [R0+0x4], R6 ;  /* 0x000004060000b388 */ /* 0x0001e80000000800 */
[----:B------:R0:W-:Y:S02]  /*0760*/  @!P3 STS [R0], R5 ;  /* 0x000000050000b388 */ /* 0x0001e40000000800 */
.L_x_58:
[----:B------:R-:W-:Y:S05]  /*0770*/  BSYNC.RECONVERGENT B0 ;  /* 0x0000000000007941 */ /* 0x000fea0003800200 */
.L_x_57:
        /* <DEDUP_REMOVED lines=10> */
.L_x_60:
[----:B------:R-:W-:Y:S05]  /*0820*/  BSYNC.RECONVERGENT B0 ;  /* 0x0000000000007941 */ /* 0x000fea0003800200 */
.L_x_59:
[----:B------:R-:W-:Y:S06]  /*0830*/  BAR.SYNC.DEFER_BLOCKING 0x0 ;  /* 0x0000000000007b1d */ /* 0x000fec0000010000 */
[----:B------:R-:W-:Y:S05]  /*0840*/  @P4 BRA `(.L_x_61) ;  /* 0xfffffffc00ac4947 */ /* 0x000fea000383ffff */
.L_x_38:
[----:B------:R-:W-:Y:S05]  /*0850*/  @!P0 EXIT ;  /* 0x000000000000894d */ /* 0x000fea0003800000 */
[----:B01234-:R-:W0:Y:S04]  /*0860*/  LDS R5, [R0] ;  /* 0x0000000000057984 */ /* 0x01fe280000000800 */
[----:B0-----:R-:W-:Y:S01]  /*0870*/  STG.E desc[UR6][R2.64], R5 ;  /* 0x0000000502007986 */ /* 0x001fe2000c101906 */
[----:B------:R-:W-:Y:S05]  /*0880*/  EXIT ;  /* 0x000000000000794d */ /* 0x000fea0003800000 */
.L_x_62:
        /* <DEDUP_REMOVED lines=15> */
.L_x_77:


//--------------------- .text._Z13copyTasksBackPiS_S_S_S_S_S_S_ --------------------------
	.section	.text._Z13copyTasksBackPiS_S_S_S_S_S_S_,"ax",@progbits
	.align	128
        .global         _Z13copyTasksBackPiS_S_S_S_S_S_S_
        .type           _Z13copyTasksBackPiS_S_S_S_S_S_S_,@function
        .size           _Z13copyTasksBackPiS_S_S_S_S_S_S_,(.L_x_78 - _Z13copyTasksBackPiS_S_S_S_S_S_S_)
        .other          _Z13copyTasksBackPiS_S_S_S_S_S_S_,@"STO_CUDA_ENTRY STV_DEFAULT"
_Z13copyTasksBackPiS_S_S_S_S_S_S_:
.text._Z13copyTasksBackPiS_S_S_S_S_S_S_:
[----:B------:R-:W-:Y:S08]  /*0000*/  LDC R1, c[0x0][0x37c] ;  /* 0x0000df00ff017b82 */ /* 0x000ff00000000800 */
[----:B------:R-:W0:Y:S01]  /*0010*/  LDC.64 R6, c[0x0][0x398] ;  /* 0x0000e600ff067b82 */ /* 0x000e220000000a00 */
[----:B------:R-:W0:Y:S02]  /*0020*/  LDCU.64 UR4, c[0x0][0x358] ;  /* 0x00006b00ff0477ac */ /* 0x000e240008000a00 */
[----:B0-----:R-:W2:Y:S04]  /*0030*/  LDG.E R4, desc[UR4][R6.64] ;  /* 0x0000000406047981 */ /* 0x001ea8000c1e1900 */
[----:B------:R0:W5:Y:S01]  /*0040*/  LDG.E R0, desc[UR4][R6.64+0x4] ;  /* 0x0000040406007981 */ /* 0x000162000c1e1900 */
[----:B------:R-:W1:Y:S01]  /*0050*/  S2R R2, SR_TID.X ;  /* 0x0000000000027919 */ /* 0x000e620000002100 */
[----:B--2---:R-:W-:-:S13]  /*0060*/  ISETP.GE.AND P0, PT, R4, -0x3ff, PT ;  /* 0xfffffc010400780c */ /* 0x004fda0003f06270 */
[----:B01----:R-:W-:Y:S05]  /*0070*/  @!P0 BRA `(.L_x_63) ;  /* 0x00000010008c8947 */ /* 0x003fea0003800000 */
[----:B------:R-:W-:Y:S01]  /*0080*/  SHF.R.S32.HI R3, RZ, 0x1f, R4 ;  /* 0x0000001fff037819 */ /* 0x000fe20000011404 */
[----:B------:R-:W-:-:S03]  /*0090*/  IMAD.MOV.U32 R8, RZ, RZ, RZ ;  /* 0x000000ffff087224 */ /* 0x000fc600078e00ff */
[----:B------:R-:W-:-:S04]  /*00a0*/  LEA.HI R3, R3, R4, RZ, 0xa ;  /* 0x0000000403037211 */ /* 0x000fc800078f50ff */
[----:B------:R-:W-:-:S04]  /*00b0*/  SHF.R.S32.HI R3, RZ, 0xa, R3 ;  /* 0x0000000aff037819 */ /* 0x000fc80000011403 */
[C---:B------:R-:W-:Y:S01]  /*00c0*/  ISETP.GE.U32.AND P0, PT, R3.reuse, 0x7, PT ;  /* 0x000000070300780c */ /* 0x040fe20003f06070 */
[----:B------:R-:W-:-:S05]  /*00d0*/  VIADD R5, R3, 0x1 ;  /* 0x0000000103057836 */ /* 0x000fca0000000000 */
[----:B------:R-:W-:-:S07]  /*00e0*/  LOP3.LUT R16, R5, 0x7, RZ, 0xc0, !PT ;  /* 0x0000000705107812 */ /* 0x000fce00078ec0ff */
[----:B------:R-:W-:Y:S05]  /*00f0*/  @!P0 BRA `(.L_x_64) ;  /* 0x0000000800ec8947 */ /* 0x000fea0003800000 */
[C---:B------:R-:W-:Y:S01]  /*0100*/  LOP3.LUT R7, R2.reuse, 0x1000, RZ, 0xfc, !PT ;  /* 0x0000100002077812 */ /* 0x040fe200078efcff */
[----:B------:R-:W0:Y:S01]  /*0110*/  LDC.64 R14, c[0x0][0x3a8] ;  /* 0x0000ea00ff0e7b82 */ /* 0x000e220000000a00 */
[----:B------:R-:W-:Y:S02]  /*0120*/  IMAD.SHL.U32 R6, R2, 0x2, RZ ;  /* 0x0000000202067824 */ /* 0x000fe400078e00ff */
[----:B------:R-:W-:-:S03]  /*0130*/  IADD3 R9, PT, PT, R7, -0x1000, RZ ;  /* 0xfffff00007097810 */ /* 0x000fc60007ffe0ff */
[----:B------:R-:W-:Y:S02]  /*0140*/  LOP3.LUT R6, R6, 0x2000, RZ, 0xfc, !PT ;  /* 0x0000200006067812 */ /* 0x000fe400078efcff */
[----:B------:R-:W-:Y:S02]  /*0150*/  ISETP.GE.AND P0, PT, R9, R4, PT ;  /* 0x000000040900720c */ /* 0x000fe40003f06270 */
[----:B------:R-:W1:Y:S11]  /*0160*/  LDC.64 R8, c[0x0][0x3a0] ;  /* 0x0000e800ff087b82 */ /* 0x000e760000000a00 */
[----:B------:R-:W-:-:S05]  /*0170*/  @!P0 IADD3 R11, PT, PT, R6, -0x2000, RZ ;  /* 0xffffe000060b8810 */ /* 0x000fca0007ffe0ff */
[----:B0-----:R-:W-:-:S05]  /*0180*/  @!P0 IMAD.WIDE.U32 R14, R11, 0x4, R14 ;  /* 0x000000040b0e8825 */ /* 0x001fca00078e000e */
[----:B------:R-:W2:Y:S01]  /*0190*/  @!P0 LDG.E R17, desc[UR4][R14.64] ;  /* 0x000000040e118981 */ /* 0x000ea2000c1e1900 */
[----:B-1----:R-:W-:Y:S02]  /*01a0*/  @!P0 IMAD.WIDE.U32 R8, R11, 0x4, R8 ;  /* 0x000000040b088825 */ /* 0x002fe400078e0008 */
[----:B------:R-:W0:Y:S02]  /*01b0*/  LDC.64 R10, c[0x0][0x3a8] ;  /* 0x0000ea00ff0a7b82 */ /* 0x000e240000000a00 */
[----:B------:R-:W-:-:S05]  /*01c0*/  VIADD R13, R7, 0xfffff400 ;  /* 0xfffff400070d7836 */ /* 0x000fca0000000000 */
[----:B------:R-:W-:Y:S02]  /*01d0*/  ISETP.GE.AND P1, PT, R13, R4, PT ;  /* 0x000000040d00720c */ /* 0x000fe40003f26270 */
[----:B------:R-:W1:Y:S01]  /*01e0*/  LDC.64 R12, c[0x0][0x3a0] ;  /* 0x0000e800ff0c7b82 */ /* 0x000e620000000a00 */
[----:B--2---:R-:W-:Y:S04]  /*01f0*/  @!P0 STG.E desc[UR4][R8.64], R17 ;  /* 0x0000001108008986 */ /* 0x004fe8000c101904 */
[----:B------:R2:W3:Y:S06]  /*0200*/  @!P0 LDG.E R19, desc[UR4][R14.64+0x4] ;  /* 0x000004040e138981 */ /* 0x0004ec000c1e1900 */
[----:B------:R-:W-:-:S05]  /*0210*/  @!P1 IADD3 R21, PT, PT, R6, -0x1800, RZ ;  /* 0xffffe80006159810 */ /* 0x000fca0007ffe0ff */
[C---:B0-----:R-:W-:Y:S01]  /*0220*/  @!P1 IMAD.WIDE.U32 R10, R21.reuse, 0x4, R10 ;  /* 0x00000004150a9825 */ /* 0x041fe200078e000a */
[----:B--2---:R-:W0:Y:S01]  /*0230*/  LDC.64 R14, c[0x0][0x3a8] ;  /* 0x0000ea00ff0e7b82 */ /* 0x004e220000000a00 */
[----:B---3--:R2:W-:Y:S04]  /*0240*/  @!P0 STG.E desc[UR4][R8.64+0x4], R19 ;  /* 0x0000041308008986 */ /* 0x0085e8000c101904 */
[----:B------:R-:W3:Y:S01]  /*0250*/  @!P1 LDG.E R23, desc[UR4][R10.64] ;  /* 0x000000040a179981 */ /* 0x000ee2000c1e1900 */
[----:B-1----:R-:W-:-:S04]  /*0260*/  @!P1 IMAD.WIDE.U32 R12, R21, 0x4, R12 ;  /* 0x00000004150c9825 */ /* 0x002fc800078e000c */
[----:B------:R-:W-:Y:S01]  /*0270*/  VIADD R21, R7, 0xfffff800 ;  /* 0xfffff80007157836 */ /* 0x000fe20000000000 */
[----:B--2---:R-:W1:Y:S04]  /*0280*/  LDC.64 R8, c[0x0][0x3a0] ;  /* 0x0000e800ff087b82 */ /* 0x004e680000000a00 */
[----:B------:R-:W-:Y:S01]  /*0290*/  ISETP.GE.AND P0, PT, R21, R4, PT ;  /* 0x000000041500720c */ /* 0x000fe20003f06270 */
[----:B---3--:R2:W-:Y:S04]  /*02a0*/  @!P1 STG.E desc[UR4][R12.64], R23 ;  /* 0x000000170c009986 */ /* 0x0085e8000c101904 */
[----:B------:R3:W4:Y:S08]  /*02b0*/  @!P1 LDG.E R17, desc[UR4][R10.64+0x4] ;  /* 0x000004040a119981 */ /* 0x000730000c1e1900 */
[----:B------:R-:W-:-:S05]  /*02c0*/  @!P0 IADD3 R21, PT, PT, R6, -0x1000, RZ ;  /* 0xfffff00006158810 */ /* 0x000fca0007ffe0ff */
[C---:B0-----:R-:W-:Y:S01]  /*02d0*/  @!P0 IMAD.WIDE.U32 R14, R21.reuse, 0x4, R14 ;  /* 0x00000004150e8825 */ /* 0x041fe200078e000e */
[----:B---3--:R-:W0:Y:S01]  /*02e0*/  LDC.64 R10, c[0x0][0x3a8] ;  /* 0x0000ea00ff0a7b82 */ /* 0x008e220000000a00 */
[----:B----4-:R3:W-:Y:S04]  /*02f0*/  @!P1 STG.E desc[UR4][R12.64+0x4], R17 ;  /* 0x000004110c009986 */ /* 0x0107e8000c101904 */
[----:B------:R-:W4:Y:S01]  /*0300*/  @!P0 LDG.E R19, desc[UR4][R14.64] ;  /* 0x000000040e138981 */ /* 0x000f22000c1e1900 */
[----:B-1----:R-:W-:-:S04]  /*0310*/  @!P0 IMAD.WIDE.U32 R8, R21, 0x4, R8 ;  /* 0x0000000415088825 */ /* 0x002fc800078e0008 */
[----:B--2---:R-:W-:Y:S01]  /*0320*/  VIADD R23, R7, 0xfffffc00 ;  /* 0xfffffc0007177836 */ /* 0x004fe20000000000 */
[----:B---3--:R-:W1:Y:S04]  /*0330*/  LDC.64 R12, c[0x0][0x3a0] ;  /* 0x0000e800ff0c7b82 */ /* 0x008e680000000a00 */
[----:B------:R-:W-:Y:S01]  /*0340*/  ISETP.GE.AND P1, PT, R23, R4, PT ;  /* 0x000000041700720c */ /* 0x000fe20003f26270 */
[----:B----4-:R2:W-:Y:S04]  /*0350*/  @!P0 STG.E desc[UR4][R8.64], R19 ;  /* 0x0000001308008986 */ /* 0x0105e8000c101904 */
[----:B------:R3:W4:Y:S08]  /*0360*/  @!P0 LDG.E R21, desc[UR4][R14.64+0x4] ;  /* 0x000004040e158981 */ /* 0x000730000c1e1900 */
[----:B------:R-:W-:-:S05]  /*0370*/  @!P1 IADD3 R23, PT, PT, R6, -0x800, RZ ;  /* 0xfffff80006179810 */ /* 0x000fca0007ffe0ff */
[C---:B0-----:R-:W-:Y:S01]  /*0380*/  @!P1 IMAD.WIDE.U32 R10, R23.reuse, 0x4, R10 ;  /* 0x00000004170a9825 */ /* 0x041fe200078e000a */
[----:B--2---:R-:W0:Y:S08]  /*0390*/  LDC.64 R18, c[0x0][0x3a8] ;  /* 0x0000ea00ff127b82 */ /* 0x004e300000000a00 */
[----:B---3--:R-:W2:Y:S01]  /*03a0*/  LDC.64 R14, c[0x0][0x3a8] ;  /* 0x0000ea00ff0e7b82 */ /* 0x008ea20000000a00 */
[----:B----4-:R3:W-:Y:S04]  /*03b0*/  @!P0 STG.E desc[UR4][R8.64+0x4], R21 ;  /* 0x0000041508008986 */ /* 0x0107e8000c101904 */
[----:B------:R-:W4:Y:S01]  /*03c0*/  @!P1 LDG.E R17, desc[UR4][R10.64] ;  /* 0x000000040a119981 */ /* 0x000f22000c1e1900 */
[----:B-1----:R-:W-:Y:S01]  /*03d0*/  @!P1 IMAD.WIDE.U32 R12, R23, 0x4, R12 ;  /* 0x00000004170c9825 */ /* 0x002fe200078e000c */
[----:B------:R-:W-:Y:S01]  /*03e0*/  ISETP.GE.AND P0, PT, R7, R4, PT ;  /* 0x000000040700720c */ /* 0x000fe20003f06270 */
[----:B---3--:R-:W1:Y:S03]  /*03f0*/  LDC.64 R8, c[0x0][0x3a0] ;  /* 0x0000e800ff087b82 */ /* 0x008e660000000a00 */
[----:B----4-:R-:W-:Y:S04]  /*0400*/  @!P1 STG.E desc[UR4][R12.64], R17 ;  /* 0x000000110c009986 */ /* 0x010fe8000c101904 */
[----:B------:R-:W3:Y:S05]  /*0410*/  @!P1 LDG.E R23, desc[UR4][R10.64+0x4] ;  /* 0x000004040a179981 */ /* 0x000eea000c1e1900 */
[C---:B--2---:R-:W-:Y:S01]  /*0420*/  @!P0 IMAD.WIDE.U32 R14, R6.reuse, 0x4, R14 ;  /* 0x00000004060e8825 */ /* 0x044fe200078e000e */
        /* <DEDUP_REMOVED lines=8> */
[----:B------:R-:W-:-:S05]  /*04b0*/  @!P1 IADD3 R17, PT, PT, R6, 0x800, RZ ;  /* 0x0000080006119810 */ /* 0x000fca0007ffe0ff */
[C---:B0-----:R-:W-:Y:S01]  /*04c0*/  @!P1 IMAD.WIDE.U32 R10, R17.reuse, 0x4, R18 ;  /* 0x00000004110a9825 */ /* 0x041fe200078e0012 */
[----:B---3--:R-:W0:Y:S01]  /*04d0*/  LDC.64 R14, c[0x0][0x3a8] ;  /* 0x0000ea00ff0e7b82 */ /* 0x008e220000000a00 */
[----:B----4-:R3:W-:Y:S04]  /*04e0*/  @!P0 STG.E desc[UR4][R8.64+0x4], R21 ;  /* 0x0000041508008986 */ /* 0x0107e8000c101904 */
[----:B------:R-:W4:Y:S01]  /*04f0*/  @!P1 LDG.E R23, desc[UR4][R10.64] ;  /* 0x000000040a179981 */ /* 0x000f22000c1e1900 */
[----:B-1----:R-:W-:-:S04]  /*0500*/  @!P1 IMAD.WIDE.U32 R12, R17, 0x4, R12 ;  /* 0x00000004110c9825 */ /* 0x002fc800078e000c */
[----:B------:R-:W-:-:S05]  /*0510*/  VIADD R19, R7, 0x800 ;  /* 0x0000080007137836 */ /* 0x000fca0000000000 */
[----:B------:R-:W-:Y:S02]  /*0520*/  ISETP.GE.AND P0, PT, R19, R4, PT ;  /* 0x000000041300720c */ /* 0x000fe40003f06270 */
[----:B------:R-:W1:Y:S01]  /*0530*/  LDC.64 R18, c[0x0][0x3a0] ;  /* 0x0000e800ff127b82 */ /* 0x000e620000000a00 */
[----:B----4-:R4:W-:Y:S04]  /*0540*/  @!P1 STG.E desc[UR4][R12.64], R23 ;  /* 0x000000170c009986 */ /* 0x0109e8000c101904 */
[----:B------:R3:W4:Y:S06]  /*0550*/  @!P1 LDG.E R17, desc[UR4][R10.64+0x4] ;  /* 0x000004040a119981 */ /* 0x00072c000c1e1900 */
[----:B--2---:R-:W-:-:S05]  /*0560*/  @!P0 IADD3 R25, PT, PT, R6, 0x1000, RZ ;  /* 0x0000100006198810 */ /* 0x004fca0007ffe0ff */
[C---:B0-----:R-:W-:Y:S01]  /*0570*/  @!P0 IMAD.WIDE.U32 R14, R25.reuse, 0x4, R14 ;  /* 0x00000004190e8825 */ /* 0x041fe200078e000e */
[----:B---3--:R-:W0:Y:S01]  /*0580*/  LDC.64 R10, c[0x0][0x3a8] ;  /* 0x0000ea00ff0a7b82 */ /* 0x008e220000000a00 */
[----:B----4-:R2:W-:Y:S04]  /*0590*/  @!P1 STG.E desc[UR4][R12.64+0x4], R17 ;  /* 0x000004110c009986 */ /* 0x0105e8000c101904 */
[----:B------:R-:W3:Y:S01]  /*05a0*/  @!P0 LDG.E R9, desc[UR4][R14.64] ;  /* 0x000000040e098981 */ /* 0x000ee2000c1e1900 */
[----:B-1----:R-:W-:-:S04]  /*05b0*/  @!P0 IMAD.WIDE.U32 R18, R25, 0x4, R18 ;  /* 0x0000000419128825 */ /* 0x002fc800078e0012 */
[----:B------:R-:W-:Y:S01]  /*05c0*/  VIADD R23, R7, 0xc00 ;  /* 0x00000c0007177836 */ /* 0x000fe20000000000 */
[----:B--2---:R-:W1:Y:S04]  /*05d0*/  LDC.64 R12, c[0x0][0x3a0] ;  /* 0x0000e800ff0c7b82 */ /* 0x004e680000000a00 */
[----:B------:R-:W-:Y:S01]  /*05e0*/  ISETP.GE.AND P1, PT, R23, R4, PT ;  /* 0x000000041700720c */ /* 0x000fe20003f26270 */
[----:B---3--:R2:W-:Y:S04]  /*05f0*/  @!P0 STG.E desc[UR4][R18.64], R9 ;  /* 0x0000000912008986 */ /* 0x0085e8000c101904 */
[----:B------:R-:W3:Y:S08]  /*0600*/  @!P0 LDG.E R21, desc[UR4][R14.64+0x4] ;  /* 0x000004040e158981 */ /* 0x000ef0000c1e1900 */
[----:B------:R-:W-:-:S05]  /*0610*/  @!P1 IADD3 R23, PT, PT, R6, 0x1800, RZ ;  /* 0x0000180006179810 */ /* 0x000fca0007ffe0ff */
[C---:B0-----:R-:W-:Y:S01]  /*0620*/  @!P1 IMAD.WIDE.U32 R10, R23.reuse, 0x4, R10 ;  /* 0x00000004170a9825 */ /* 0x041fe200078e000a */
[----:B---3--:R0:W-:Y:S04]  /*0630*/  @!P0 STG.E desc[UR4][R18.64+0x4], R21 ;  /* 0x0000041512008986 */ /* 0x0081e8000c101904 */
[----:B------:R-:W3:Y:S01]  /*0640*/  @!P1 LDG.E R17, desc[UR4][R10.64] ;  /* 0x000000040a119981 */ /* 0x000ee2000c1e1900 */
[----:B-1----:R-:W-:Y:S01]  /*0650*/  @!P1 IMAD.WIDE.U32 R12, R23, 0x4, R12 ;  /* 0x00000004170c9825 */ /* 0x002fe200078e000c */
[----:B------:R-:W-:-:S04]  /*0660*/  LOP3.LUT R8, R5, 0xfffffff8, RZ, 0xc0, !PT ;  /* 0xfffffff805087812 */ /* 0x000fc800078ec0ff */
[----:B---3--:R0:W-:Y:S04]  /*0670*/  @!P1 STG.E desc[UR4][R12.64], R17 ;  /* 0x000000110c009986 */ /* 0x0081e8000c101904 */
[----:B--2---:R-:W2:Y:S01]  /*0680*/  @!P1 LDG.E R9, desc[UR4][R10.64+0x4] ;  /* 0x000004040a099981 */ /* 0x004ea2000c1e1900 */
[----:B------:R-:W-:-:S04]  /*0690*/  IADD3 R14, PT, PT, -R8, 0x8, RZ ;  /* 0x00000008080e7810 */ /* 0x000fc80007ffe1ff */
[----:B------:R-:W-:Y:S01]  /*06a0*/  ISETP.NE.AND P0, PT, R14, RZ, PT ;  /* 0x000000ff0e00720c */ /* 0x000fe20003f05270 */
[----:B--2---:R0:W-:-:S12]  /*06b0*/  @!P1 STG.E desc[UR4][R12.64+0x4], R9 ;  /* 0x000004090c009986 */ /* 0x0041d8000c101904 */
[----:B------:R-:W-:Y:S05]  /*06c0*/  @!P0 BRA `(.L_x_64) ;  /* 0x0000000400788947 */ /* 0x000fea0003800000 */
[----:B------:R-:W-:Y:S01]  /*06d0*/  VIADD R7, R7, 0x2000 ;  /* 0x0000200007077836 */ /* 0x000fe20000000000 */
[----:B------:R-:W-:Y:S01]  /*06e0*/  IADD3 R6, PT, PT, R6, 0x4000, RZ ;  /* 0x0000400006067810 */ /* 0x000fe20007ffe0ff */
[----:B0-----:R-:W-:-:S07]  /*06f0*/  IMAD.MOV.U32 R9, RZ, RZ, R14 ;  /* 0x000000ffff097224 */ /* 0x001fce00078e000e */
.L_x_65:
[----:B------:R-:W0:Y:S01]  /*0700*/  LDC.64 R18, c[0x0][0x3a8] ;  /* 0x0000ea00ff127b82 */ /* 0x000e220000000a00 */
[----:B--2---:R-:W-:-:S04]  /*0710*/  IADD3 R11, PT, PT, R7, -0x1000, RZ ;  /* 0xfffff000070b7810 */ /* 0x004fc80007ffe0ff */
[----:B------:R-:W-:-:S03]  /*0720*/  ISETP.GE.AND P0, PT, R11, R4, PT ;  /* 0x000000040b00720c */ /* 0x000fc60003f06270 */
[----:B------:R-:W1:Y:S08]  /*0730*/  LDC.64 R10, c[0x0][0x3a0] ;  /* 0x0000e800ff0a7b82 */ /* 0x000e700000000a00 */
[----:B------:R-:W2:Y:S02]  /*0740*/  LDC.64 R14, c[0x0][0x3a8] ;  /* 0x0000ea00ff0e7b82 */ /* 0x000ea40000000a00 */
[----:B------:R-:W-:-:S04]  /*0750*/  @!P0 VIADD R13, R6, 0xffffe000 ;  /* 0xffffe000060d8836 */ /* 0x000fc80000000000 */
[----:B0-----:R-:W-:-:S05]  /*0760*/  @!P0 IMAD.WIDE.U32 R18, R13, 0x4, R18 ;  /* 0x000000040d128825 */ /* 0x001fca00078e0012 */
[----:B------:R-:W3:Y:S01]  /*0770*/  @!P0 LDG.E R23, desc[UR4][R18.64] ;  /* 0x0000000412178981 */ /* 0x000ee2000c1e1900 */
[----:B-1----:R-:W-:Y:S01]  /*0780*/  @!P0 IMAD.WIDE.U32 R10, R13, 0x4, R10 ;  /* 0x000000040d0a8825 */ /* 0x002fe200078e000a */
[----:B------:R-:W-:-:S04]  /*0790*/  IADD3 R13, PT, PT, R7, -0xc00, RZ ;  /* 0xfffff400070d7810 */ /* 0x000fc80007ffe0ff */
[----:B------:R-:W-:Y:S02]  /*07a0*/  ISETP.GE.AND P1, PT, R13, R4, PT ;  /* 0x000000040d00720c */ /* 0x000fe40003f26270 */
[----:B------:R-:W0:Y:S01]  /*07b0*/  LDC.64 R12, c[0x0][0x3a0] ;  /* 0x0000e800ff0c7b82 */ /* 0x000e220000000a00 */
[----:B---3--:R-:W-:Y:S04]  /*07c0*/  @!P0 STG.E desc[UR4][R10.64], R23 ;  /* 0x000000170a008986 */ /* 0x008fe8000c101904 */
[----:B------:R1:W3:Y:S06]  /*07d0*/  @!P0 LDG.E R25, desc[UR4][R18.64+0x4] ;  /* 0x0000040412198981 */ /* 0x0002ec000c1e1900 */
[----:B------:R-:W-:-:S04]  /*07e0*/  @!P1 VIADD R17, R6, 0xffffe800 ;  /* 0xffffe80006119836 */ /* 0x000fc80000000000 */
[C---:B--2---:R-:W-:Y:S01]  /*07f0*/  @!P1 IMAD.WIDE.U32 R14, R17.reuse, 0x4, R14 ;  /* 0x00000004110e9825 */ /* 0x044fe200078e000e */
[----:B-1----:R-:W1:Y:S01]  /*0800*/  LDC.64 R18, c[0x0][0x3a8] ;  /* 0x0000ea00ff127b82 */ /* 0x002e620000000a00 */
[----:B---3--:R2:W-:Y:S04]  /*0810*/  @!P0 STG.E desc[UR4][R10.64+0x4], R25 ;  /* 0x000004190a008986 */ /* 0x0085e8000c101904 */
[----:B------:R-:W3:Y:S01]  /*0820*/  @!P1 LDG.E R21, desc[UR4][R14.64] ;  /* 0x000000040e159981 */ /* 0x000ee2000c1e1900 */
[----:B0-----:R-:W-:Y:S01]  /*0830*/  @!P1 IMAD.WIDE.U32 R12, R17, 0x4, R12 ;  /* 0x00000004110c9825 */ /* 0x001fe200078e000c */
[----:B------:R-:W-:-:S04]  /*0840*/  IADD3 R17, PT, PT, R7, -0x800, RZ ;  /* 0xfffff80007117810 */ /* 0x000fc80007ffe0ff */
[----:B------:R-:W-:Y:S01]  /*0850*/  ISETP.GE.AND P0, PT, R17, R4, PT ;  /* 0x000000041100720c */ /* 0x000fe20003f06270 */
[----:B--2---:R-:W0:Y:S01]  /*0860*/  LDC.64 R10, c[0x0][0x3a0] ;  /* 0x0000e800ff0a7b82 */ /* 0x004e220000000a00 */
[----:B---3--:R2:W-:Y:S04]  /*0870*/  @!P1 STG.E desc[UR4][R12.64], R21 ;  /* 0x000000150c009986 */ /* 0x0085e8000c101904 */
[----:B------:R3:W4:Y:S07]  /*0880*/  @!P1 LDG.E R27, desc[UR4][R14.64+0x4] ;  /* 0x000004040e1b9981 */ /* 0x00072e000c1e1900 */
[----:B------:R-:W-:-:S04]  /*0890*/  @!P0 VIADD R17, R6, 0xfffff000 ;  /* 0xfffff00006118836 */ /* 0x000fc80000000000 */
[C---:B-1----:R-:W-:Y:S01]  /*08a0*/  @!P0 IMAD.WIDE.U32 R18, R17.reuse, 0x4, R18 ;  /* 0x0000000411128825 */ /* 0x042fe200078e0012 */
[----:B--2---:R-:W1:Y:S08]  /*08b0*/  LDC.64 R20, c[0x0][0x3a0] ;  /* 0x0000e800ff147b82 */ /* 0x004e700000000a00 */
[----:B---3--:R-:W2:Y:S01]  /*08c0*/  LDC.64 R14, c[0x0][0x3a8] ;  /* 0x0000ea00ff0e7b82 */ /* 0x008ea20000000a00 */
[----:B----4-:R3:W-:Y:S04]  /*08d0*/  @!P1 STG.E desc[UR4][R12.64+0x4], R27 ;  /* 0x0000041b0c009986 */ /* 0x0107e8000c101904 */
[----:B------:R-:W4:Y:S01]  /*08e0*/  @!P0 LDG.E R23, desc[UR4][R18.64] ;  /* 0x0000000412178981 */ /* 0x000f22000c1e1900 */
[----:B0-----:R-:W-:Y:S01]  /*08f0*/  @!P0 IMAD.WIDE.U32 R10, R17, 0x4, R10 ;  /* 0x00000004110a8825 */ /* 0x001fe200078e000a */
[----:B------:R-:W-:-:S04]  /*0900*/  IADD3 R17, PT, PT, R7, -0x400, RZ ;  /* 0xfffffc0007117810 */ /* 0x000fc80007ffe0ff */
[----:B------:R-:W-:Y:S01]  /*0910*/  ISETP.GE.AND P1, PT, R17, R4, PT ;  /* 0x000000041100720c */ /* 0x000fe20003f26270 */
[----:B----4-:R-:W-:Y:S04]  /*0920*/  @!P0 STG.E desc[UR4][R10.64], R23 ;  /* 0x000000170a008986 */ /* 0x010fe8000c101904 */
[----:B------:R0:W4:Y:S08]  /*0930*/  @!P0 LDG.E R25, desc[UR4][R18.64+0x4] ;  /* 0x0000040412198981 */ /* 0x000130000c1e1900 */
[----:B------:R-:W-:-:S04]  /*0940*/  @!P1 VIADD R17, R6, 0xfffff800 ;  /* 0xfffff80006119836 */ /* 0x000fc80000000000 */
[C---:B--2---:R-:W-:Y:S01]  /*0950*/  @!P1 IMAD.WIDE.U32 R14, R17.reuse, 0x4, R14 ;  /* 0x00000004110e9825 */ /* 0x044fe200078e000e */
[----:B0-----:R-:W0:Y:S01]  /*0960*/  LDC.64 R18, c[0x0][0x3a8] ;  /* 0x0000ea00ff127b82 */ /* 0x001e220000000a00 */
[----:B----4-:R2:W-:Y:S04]  /*0970*/  @!P0 STG.E desc[UR4][R10.64+0x4], R25 ;  /* 0x000004190a008986 */ /* 0x0105e8000c101904 */
[----:B---3--:R-:W3:Y:S01]  /*0980*/  @!P1 LDG.E R13, desc[UR4][R14.64] ;  /* 0x000000040e0d9981 */ /* 0x008ee2000c1e1900 */
[----:B-1----:R-:W-:Y:S01]  /*0990*/  @!P1 IMAD.WIDE.U32 R20, R17, 0x4, R20 ;  /* 0x0000000411149825 */ /* 0x002fe200078e0014 */
[----:B------:R-:W-:Y:S01]  /*09a0*/  ISETP.GE.AND P0, PT, R7, R4, PT ;  /* 0x000000040700720c */ /* 0x000fe20003f06270 */
[----:B--2---:R-:W1:Y:S03]  /*09b0*/  LDC.64 R10, c[0x0][0x3a0] ;  /* 0x0000e800ff0a7b82 */ /* 0x004e660000000a00 */
[----:B---3--:R2:W-:Y:S04]  /*09c0*/  @!P1 STG.E desc[UR4][R20.64], R13 ;  /* 0x0000000d14009986 */ /* 0x0085e8000c101904 */
[----:B------:R-:W3:Y:S05]  /*09d0*/  @!P1 LDG.E R27, desc[UR4][R14.64+0x4] ;  /* 0x000004040e1b9981 */ /* 0x000eea000c1e1900 */
[----:B0-----:R-:W-:-:S04]  /*09e0*/  @!P0 IMAD.WIDE.U32 R18, R6, 0x4, R18 ;  /* 0x0000000406128825 */ /* 0x001fc800078e0012 */
[----:B-1----:R-:W-:Y:S01]  /*09f0*/  @!P0 IMAD.WIDE.U32 R10, R6, 0x4, R10 ;  /* 0x00000004060a8825 */ /* 0x002fe200078e000a */
[----:B--2---:R-:W0:Y:S01]  /*0a00*/  LDC.64 R12, c[0x0][0x3a8] ;  /* 0x0000ea00ff0c7b82 */ /* 0x004e220000000a00 */
[----:B---3--:R1:W-:Y:S04]  /*0a10*/  @!P1 STG.E desc[UR4][R20.64+0x4], R27 ;  /* 0x0000041b14009986 */ /* 0x0083e8000c101904 */
[----:B------:R-:W2:Y:S01]  /*0a20*/  @!P0 LDG.E R23, desc[UR4][R18.64] ;  /* 0x0000000412178981 */ /* 0x000ea2000c1e1900 */
[----:B------:R-:W-:-:S04]  /*0a30*/  IADD3 R15, PT, PT, R7, 0x400, RZ ;  /* 0x00000400070f7810 */ /* 0x000fc80007ffe0ff */
[----:B------:R-:W-:Y:S02]  /*0a40*/  ISETP.GE.AND P1, PT, R15, R4, PT ;  /* 0x000000040f00720c */ /* 0x000fe40003f26270 */
[----:B------:R-:W3:Y:S01]  /*0a50*/  LDC.64 R14, c[0x0][0x3a0] ;  /* 0x0000e800ff0e7b82 */ /* 0x000ee20000000a00 */
[----:B--2---:R-:W-:Y:S04]  /*0a60*/  @!P0 STG.E desc[UR4][R10.64], R23 ;  /* 0x000000170a008986 */ /* 0x004fe8000c101904 */
[----:B------:R2:W4:Y:S06]  /*0a70*/  @!P0 LDG.E R25, desc[UR4][R18.64+0x4] ;  /* 0x0000040412198981 */ /* 0x00052c000c1e1900 */
[----:B------:R-:W-:-:S04]  /*0a80*/  @!P1 VIADD R17, R6, 0x800 ;  /* 0x0000080006119836 */ /* 0x000fc80000000000 */
[C---:B0-----:R-:W-:Y:S01]  /*0a90*/  @!P1 IMAD.WIDE.U32 R12, R17.reuse, 0x4, R12 ;  /* 0x00000004110c9825 */ /* 0x041fe200078e000c */
[----:B--2---:R-:W0:Y:S01]  /*0aa0*/  LDC.64 R18, c[0x0][0x3a8] ;  /* 0x0000ea00ff127b82 */ /* 0x004e220000000a00 */
[----:B----4-:R2:W-:Y:S04]  /*0ab0*/  @!P0 STG.E desc[UR4][R10.64+0x4], R25 ;  /* 0x000004190a008986 */ /* 0x0105e8000c101904 */
[----:B-1----:R-:W4:Y:S01]  /*0ac0*/  @!P1 LDG.E R21, desc[UR4][R12.64] ;  /* 0x000000040c159981 */ /* 0x002f22000c1e1900 */
[----:B---3--:R-:W-:Y:S01]  /*0ad0*/  @!P1 IMAD.WIDE.U32 R14, R17, 0x4, R14 ;  /* 0x00000004110e9825 */ /* 0x008fe200078e000e */
[----:B------:R-:W-:-:S04]  /*0ae0*/  IADD3 R17, PT, PT, R7, 0x800, RZ ;  /* 0x0000080007117810 */ /* 0x000fc80007ffe0ff */
[----:B------:R-:W-:Y:S01]  /*0af0*/  ISETP.GE.AND P0, PT, R17, R4, PT ;  /* 0x000000041100720c */ /* 0x000fe20003f06270 */
[----:B--2---:R-:W1:Y:S01]  /*0b00*/  LDC.64 R10, c[0x0][0x3a0] ;  /* 0x0000e800ff0a7b82 */ /* 0x004e620000000a00 */
[----:B----4-:R-:W-:Y:S04]  /*0b10*/  @!P1 STG.E desc[UR4][R14.64], R21 ;  /* 0x000000150e009986 */ /* 0x010fe8000c101904 */
[----:B------:R2:W3:Y:S07]  /*0b20*/  @!P1 LDG.E R27, desc[UR4][R12.64+0x4] ;  /* 0x000004040c1b9981 */ /* 0x0004ee000c1e1900 */
[----:B------:R-:W-:-:S04]  /*0b30*/  @!P0 VIADD R17, R6, 0x1000 ;  /* 0x0000100006118836 */ /* 0x000fc80000000000 */
[C---:B0-----:R-:W-:Y:S01]  /*0b40*/  @!P0 IMAD.WIDE.U32 R18, R17.reuse, 0x4, R18 ;  /* 0x0000000411128825 */ /* 0x041fe200078e0012 */
[----:B--2---:R-:W0:Y:S01]  /*0b50*/  LDC.64 R12, c[0x0][0x3a8] ;  /* 0x0000ea00ff0c7b82 */ /* 0x004e220000000a00 */
[----:B---3--:R2:W-:Y:S04]  /*0b60*/  @!P1 STG.E desc[UR4][R14.64+0x4], R27 ;  /* 0x0000041b0e009986 */ /* 0x0085e8000c101904 */
[----:B------:R-:W3:Y:S01]  /*0b70*/  @!P0 LDG.E R23, desc[UR4][R18.64] ;  /* 0x0000000412178981 */ /* 0x000ee2000c1e1900 */
[----:B-1----:R-:W-:Y:S01]  /*0b80*/  @!P0 IMAD.WIDE.U32 R10, R17, 0x4, R10 ;  /* 0x00000004110a8825 */ /* 0x002fe200078e000a */
[----:B------:R-:W-:-:S04]  /*0b90*/  IADD3 R17, PT, PT, R7, 0xc00, RZ ;  /* 0x00000c0007117810 */ /* 0x000fc80007ffe0ff */
[----:B------:R-:W-:Y:S01]  /*0ba0*/  ISETP.GE.AND P1, PT, R17, R4, PT ;  /* 0x000000041100720c */ /* 0x000fe20003f26270 */
[----:B--2---:R-:W1:Y:S01]  /*0bb0*/  LDC.64 R14, c[0x0][0x3a0] ;  /* 0x0000e800ff0e7b82 */ /* 0x004e620000000a00 */
[----:B---3--:R2:W-:Y:S04]  /*0bc0*/  @!P0 STG.E desc[UR4][R10.64], R23 ;  /* 0x000000170a008986 */ /* 0x0085e8000c101904 */
[----:B------:R-:W3:Y:S07]  /*0bd0*/  @!P0 LDG.E R25, desc[UR4][R18.64+0x4] ;  /* 0x0000040412198981 */ /* 0x000eee000c1e1900 */
[----:B------:R-:W-:-:S04]  /*0be0*/  @!P1 VIADD R17, R6, 0x1800 ;  /* 0x0000180006119836 */ /* 0x000fc80000000000 */
[C---:B0-----:R-:W-:Y:S01]  /*0bf0*/  @!P1 IMAD.WIDE.U32 R12, R17.reuse, 0x4, R12 ;  /* 0x00000004110c9825 */ /* 0x041fe200078e000c */
[----:B---3--:R2:W-:Y:S04]  /*0c00*/  @!P0 STG.E desc[UR4][R10.64+0x4], R25 ;  /* 0x000004190a008986 */ /* 0x0085e8000c101904 */
[----:B------:R-:W3:Y:S01]  /*0c10*/  @!P1 LDG.E R21, desc[UR4][R12.64] ;  /* 0x000000040c159981 */ /* 0x000ee2000c1e1900 */
[----:B-1----:R-:W-:-:S05]  /*0c20*/  @!P1 IMAD.WIDE.U32 R14, R17, 0x4, R14 ;  /* 0x00000004110e9825 */ /* 0x002fca00078e000e */
[----:B---3--:R2:W-:Y:S04]  /*0c30*/  @!P1 STG.E desc[UR4][R14.64], R21 ;  /* 0x000000150e009986 */ /* 0x0085e8000c101904 */
[----:B------:R-:W3:Y:S01]  /*0c40*/  @!P1 LDG.E R17, desc[UR4][R12.64+0x4] ;  /* 0x000004040c119981 */ /* 0x000ee2000c1e1900 */
[----:B------:R-:W-:Y:S01]  /*0c50*/  IADD3 R9, PT, PT, R9, 0x8, RZ ;  /* 0x0000000809097810 */ /* 0x000fe20007ffe0ff */
[----:B------:R-:W-:Y:S01]  /*0c60*/  VIADD R7, R7, 0x2000 ;  /* 0x0000200007077836 */ /* 0x000fe20000000000 */
[----:B------:R-:W-:Y:S02]  /*0c70*/  IADD3 R6, PT, PT, R6, 0x4000, RZ ;  /* 0x0000400006067810 */ /* 0x000fe40007ffe0ff */
[----:B------:R-:W-:Y:S01]  /*0c80*/  ISETP.NE.AND P0, PT, R9, RZ, PT ;  /* 0x000000ff0900720c */ /* 0x000fe20003f05270 */
[----:B---3--:R2:W-:-:S12]  /*0c90*/  @!P1 STG.E desc[UR4][R14.64+0x4], R17 ;  /* 0x000004110e009986 */ /* 0x0085d8000c101904 */
[----:B------:R-:W-:Y:S05]  /*0ca0*/  @P0 BRA `(.L_x_65) ;  /* 0xfffffff800940947 */ /* 0x000fea000383ffff */
.L_x_64:
[----:B------:R-:W-:-:S13]  /*0cb0*/  ISETP.NE.AND P0, PT, R16, RZ, PT ;  /* 0x000000ff1000720c */ /* 0x000fda0003f05270 */
[----:B------:R-:W-:Y:S05]  /*0cc0*/  @!P0 BRA `(.L_x_63) ;  /* 0x0000000400788947 */ /* 0x000fea0003800000 */
[----:B------:R-:W-:Y:S02]  /*0cd0*/  ISETP.GE.U32.AND P1, PT, R16, 0x4, PT ;  /* 0x000000041000780c */ /* 0x000fe40003f26070 */
[----:B------:R-:W-:-:S11]  /*0ce0*/  LOP3.LUT P0, R5, R5, 0x3, RZ, 0xc0, !PT ;  /* 0x0000000305057812 */ /* 0x000fd6000780c0ff */
[----:B------:R-:W-:Y:S05]  /*0cf0*/  @!P1 BRA `(.L_x_66) ;  /* 0x0000000000b89947 */ /* 0x000fea0003800000 */
[----:B------:R-:W-:Y:S01]  /*0d00*/  IMAD.SHL.U32 R7, R8, 0x400, RZ ;  /* 0x0000040008077824 */ /* 0x000fe200078e00ff */
[----:B--2---:R-:W1:Y:S04]  /*0d10*/  LDC.64 R14, c[0x0][0x3a8] ;  /* 0x0000ea00ff0e7b82 */ /* 0x004e680000000a00 */
[----:B------:R-:W-:-:S04]  /*0d20*/  LOP3.LUT R7, R7, R2, RZ, 0xfc, !PT ;  /* 0x0000000207077212 */ /* 0x000fc800078efcff */
[C---:B------:R-:W-:Y:S01]  /*0d30*/  ISETP.GE.AND P2, PT, R7.reuse, R4, PT ;  /* 0x000000040700720c */ /* 0x040fe20003f46270 */
[----:B------:R-:W2:Y:S08]  /*0d40*/  LDC.64 R10, c[0x0][0x3a0] ;  /* 0x0000e800ff0a7b82 */ /* 0x000eb00000000a00 */
[----:B0-----:R-:W0:Y:S04]  /*0d50*/  LDC.64 R16, c[0x0][0x3a8] ;  /* 0x0000ea00ff107b82 */ /* 0x001e280000000a00 */
[----:B------:R-:W-:-:S04]  /*0d60*/  @!P2 SHF.L.U32 R9, R7, 0x1, RZ ;  /* 0x000000010709a819 */ /* 0x000fc800000006ff */
[----:B------:R-:W3:Y:S01]  /*0d70*/  LDC.64 R12, c[0x0][0x3a0] ;  /* 0x0000e800ff0c7b82 */ /* 0x000ee20000000a00 */
[----:B-1----:R-:W-:-:S05]  /*0d80*/  @!P2 IMAD.WIDE.U32 R14, R9, 0x4, R14 ;  /* 0x00000004090ea825 */ /* 0x002fca00078e000e */
[----:B------:R-:W4:Y:S01]  /*0d90*/  @!P2 LDG.E R19, desc[UR4][R14.64] ;  /* 0x000000040e13a981 */ /* 0x000f22000c1e1900 */
[----:B--2---:R-:W-:-:S04]  /*0da0*/  @!P2 IMAD.WIDE.U32 R10, R9, 0x4, R10 ;  /* 0x00000004090aa825 */ /* 0x004fc800078e000a */
[----:B------:R-:W-:-:S05]  /*0db0*/  VIADD R21, R7, 0x400 ;  /* 0x0000040007157836 */ /* 0x000fca0000000000 */
[C---:B------:R-:W-:Y:S01]  /*0dc0*/  ISETP.GE.AND P1, PT, R21.reuse, R4, PT ;  /* 0x000000041500720c */ /* 0x040fe20003f26270 */
[----:B----4-:R-:W-:Y:S04]  /*0dd0*/  @!P2 STG.E desc[UR4][R10.64], R19 ;  /* 0x000000130a00a986 */ /* 0x010fe8000c101904 */
[----:B------:R1:W2:Y:S08]  /*0de0*/  @!P2 LDG.E R9, desc[UR4][R14.64+0x4] ;  /* 0x000004040e09a981 */ /* 0x0002b0000c1e1900 */
[----:B------:R-:W-:-:S05]  /*0df0*/  @!P1 SHF.L.U32 R21, R21, 0x1, RZ ;  /* 0x0000000115159819 */ /* 0x000fca00000006ff */
[C---:B0-----:R-:W-:Y:S01]  /*0e00*/  @!P1 IMAD.WIDE.U32 R16, R21.reuse, 0x4, R16 ;  /* 0x0000000415109825 */ /* 0x041fe200078e0010 */
[----:B-1----:R-:W0:Y:S01]  /*0e10*/  LDC.64 R14, c[0x0][0x3a8] ;  /* 0x0000ea00ff0e7b82 */ /* 0x002e220000000a00 */
[----:B--2---:R1:W-:Y:S04]  /*0e20*/  @!P2 STG.E desc[UR4][R10.64+0x4], R9 ;  /* 0x000004090a00a986 */ /* 0x0043e8000c101904 */
[----:B------:R-:W2:Y:S01]  /*0e30*/  @!P1 LDG.E R23, desc[UR4][R16.64] ;  /* 0x0000000410179981 */ /* 0x000ea2000c1e1900 */
[----:B---3--:R-:W-:-:S04]  /*0e40*/  @!P1 IMAD.WIDE.U32 R12, R21, 0x4, R12 ;  /* 0x00000004150c9825 */ /* 0x008fc800078e000c */
[----:B------:R-:W-:Y:S01]  /*0e50*/  VIADD R21, R7, 0x800 ;  /* 0x0000080007157836 */ /* 0x000fe20000000000 */
[----:B-1----:R-:W1:Y:S04]  /*0e60*/  LDC.64 R10, c[0x0][0x3a0] ;  /* 0x0000e800ff0a7b82 */ /* 0x002e680000000a00 */
[C---:B------:R-:W-:Y:S01]  /*0e70*/  ISETP.GE.AND P2, PT, R21.reuse, R4, PT ;  /* 0x000000041500720c */ /* 0x040fe20003f46270 */
[----:B--2---:R-:W-:Y:S04]  /*0e80*/  @!P1 STG.E desc[UR4][R12.64], R23 ;  /* 0x000000170c009986 */ /* 0x004fe8000c101904 */
[----:B------:R2:W3:Y:S08]  /*0e90*/  @!P1 LDG.E R19, desc[UR4][R16.64+0x4] ;  /* 0x0000040410139981 */ /* 0x0004f0000c1e1900 */
[----:B------:R-:W-:-:S05]  /*0ea0*/  @!P2 SHF.L.U32 R21, R21, 0x1, RZ ;  /* 0x000000011515a819 */ /* 0x000fca00000006ff */
[C---:B0-----:R-:W-:Y:S01]  /*0eb0*/  @!P2 IMAD.WIDE.U32 R14, R21.reuse, 0x4, R14 ;  /* 0x00000004150ea825 */ /* 0x041fe200078e000e */
[----:B--2---:R-:W0:Y:S01]  /*0ec0*/  LDC.64 R16, c[0x0][0x3a8] ;  /* 0x0000ea00ff107b82 */ /* 0x004e220000000a00 */
[----:B---3--:R2:W-:Y:S04]  /*0ed0*/  @!P1 STG.E desc[UR4][R12.64+0x4], R19 ;  /* 0x000004130c009986 */ /* 0x0085e8000c101904 */
[----:B------:R-:W3:Y:S01]  /*0ee0*/  @!P2 LDG.E R9, desc[UR4][R14.64] ;  /* 0x000000040e09a981 */ /* 0x000ee2000c1e1900 */
[----:B-1----:R-:W-:-:S04]  /*0ef0*/  @!P2 IMAD.WIDE.U32 R10, R21, 0x4, R10 ;  /* 0x00000004150aa825 */ /* 0x002fc800078e000a */
[----:B------:R-:W-:Y:S01]  /*0f00*/  VIADD R7, R7, 0xc00 ;  /* 0x00000c0007077836 */ /* 0x000fe20000000000 */
[----:B--2---:R-:W1:Y:S04]  /*0f10*/  LDC.64 R12, c[0x0][0x3a0] ;  /* 0x0000e800ff0c7b82 */ /* 0x004e680000000a00 */
[C---:B------:R-:W-:Y:S01]  /*0f20*/  ISETP.GE.AND P1, PT, R7.reuse, R4, PT ;  /* 0x000000040700720c */ /* 0x040fe20003f26270 */
[----:B---3--:R2:W-:Y:S04]  /*0f30*/  @!P2 STG.E desc[UR4][R10.64], R9 ;  /* 0x000000090a00a986 */ /* 0x0085e8000c101904 */
[----:B------:R-:W3:Y:S08]  /*0f40*/  @!P2 LDG.E R21, desc[UR4][R14.64+0x4] ;  /* 0x000004040e15a981 */ /* 0x000ef0000c1e1900 */
[----:B------:R-:W-:-:S05]  /*0f50*/  @!P1 SHF.L.U32 R23, R7, 0x1, RZ ;  /* 0x0000000107179819 */ /* 0x000fca00000006ff */
[C---:B0-----:R-:W-:Y:S01]  /*0f60*/  @!P1 IMAD.WIDE.U32 R6, R23.reuse, 0x4, R16 ;  /* 0x0000000417069825 */ /* 0x041fe200078e0010 */
[----:B---3--:R3:W-:Y:S04]  /*0f70*/  @!P2 STG.E desc[UR4][R10.64+0x4], R21 ;  /* 0x000004150a00a986 */ /* 0x0087e8000c101904 */
[----:B------:R-:W4:Y:S01]  /*0f80*/  @!P1 LDG.E R17, desc[UR4][R6.64] ;  /* 0x0000000406119981 */ /* 0x000f22000c1e1900 */
[----:B-1----:R-:W-:-:S05]  /*0f90*/  @!P1 IMAD.WIDE.U32 R12, R23, 0x4, R12 ;  /* 0x00000004170c9825 */ /* 0x002fca00078e000c */
[----:B----4-:R3:W-:Y:S04]  /*0fa0*/  @!P1 STG.E desc[UR4][R12.64], R17 ;  /* 0x000000110c009986 */ /* 0x0107e8000c101904 */
[----:B--2---:R-:W2:Y:S01]  /*0fb0*/  @!P1 LDG.E R9, desc[UR4][R6.64+0x4] ;  /* 0x0000040406099981 */ /* 0x004ea2000c1e1900 */
[----:B------:R-:W-:-:S03]  /*0fc0*/  VIADD R8, R8, 0x4 ;  /* 0x0000000408087836 */ /* 0x000fc60000000000 */
[----:B--2---:R3:W-:Y:S04]  /*0fd0*/  @!P1 STG.E desc[UR4][R12.64+0x4], R9 ;  /* 0x000004090c009986 */ /* 0x0047e8000c101904 */
.L_x_66:
[----:B------:R-:W-:Y:S05]  /*0fe0*/  @!P0 BRA `(.L_x_63) ;  /* 0x0000000000b08947 */ /* 0x000fea0003800000 */
[----:B------:R-:W-:Y:S02]  /*0ff0*/  ISETP.NE.AND P1, PT, R5, 0x1, PT ;  /* 0x000000010500780c */ /* 0x000fe40003f25270 */
[----:B------:R-:W-:-:S04]  /*1000*/  LOP3.LUT R3, R3, 0x1, RZ, 0xc0, !PT ;  /* 0x0000000103037812 */ /* 0x000fc800078ec0ff */
[----:B------:R-:W-:-:S07]  /*1010*/  ISETP.NE.U32.AND P0, PT, R3, 0x1, PT ;  /* 0x000000010300780c */ /* 0x000fce0003f05070 */
[----:B------:R-:W-:Y:S06]  /*1020*/  @!P1 BRA `(.L_x_67) ;  /* 0x0000000000609947 */ /* 0x000fec0003800000 */
[----:B------:R-:W-:Y:S01]  /*1030*/  SHF.L.U32 R3, R8, 0xa, RZ ;  /* 0x0000000a08037819 */ /* 0x000fe200000006ff */
[----:B------:R-:W1:Y:S03]  /*1040*/  LDC.64 R6, c[0x0][0x3a8] ;  /* 0x0000ea00ff067b82 */ /* 0x000e660000000a00 */
[----:B0--3--:R-:W-:-:S04]  /*1050*/  LOP3.LUT R9, R3, R2, RZ, 0xfc, !PT ;  /* 0x0000000203097212 */ /* 0x009fc800078efcff */
[C---:B------:R-:W-:Y:S01]  /*1060*/  ISETP.GE.AND P1, PT, R9.reuse, R4, PT ;  /* 0x000000040900720c */ /* 0x040fe20003f26270 */
[----:B--2---:R-:W0:Y:S08]  /*1070*/  LDC.64 R10, c[0x0][0x3a0] ;  /* 0x0000e800ff0a7b82 */ /* 0x004e300000000a00 */
[----:B------:R-:W2:Y:S04]  /*1080*/  LDC.64 R12, c[0x0][0x3a8] ;  /* 0x0000ea00ff0c7b82 */ /* 0x000ea80000000a00 */
[----:B------:R-:W-:-:S04]  /*1090*/  @!P1 IMAD.SHL.U32 R3, R9, 0x2, RZ ;  /* 0x0000000209039824 */ /* 0x000fc800078e00ff */
[C---:B-1----:R-:W-:Y:S01]  /*10a0*/  @!P1 IMAD.WIDE.U32 R6, R3.reuse, 0x4, R6 ;  /* 0x0000000403069825 */ /* 0x042fe200078e0006 */
[----:B------:R-:W1:Y:S04]  /*10b0*/  LDC.64 R14, c[0x0][0x3a0] ;  /* 0x0000e800ff0e7b82 */ /* 0x000e680000000a00 */
[----:B------:R-:W3:Y:S01]  /*10c0*/  @!P1 LDG.E R5, desc[UR4][R6.64] ;  /* 0x0000000406059981 */ /* 0x000ee2000c1e1900 */
[----:B0-----:R-:W-:Y:S01]  /*10d0*/  @!P1 IMAD.WIDE.U32 R10, R3, 0x4, R10 ;  /* 0x00000004030a9825 */ /* 0x001fe200078e000a */
[----:B------:R-:W-:-:S04]  /*10e0*/  IADD3 R9, PT, PT, R9, 0x400, RZ ;  /* 0x0000040009097810 */ /* 0x000fc80007ffe0ff */
[C---:B------:R-:W-:Y:S01]  /*10f0*/  ISETP.GE.AND P2, PT, R9.reuse, R4, PT ;  /* 0x000000040900720c */ /* 0x040fe20003f46270 */
[----:B---3--:R0:W-:Y:S04]  /*1100*/  @!P1 STG.E desc[UR4][R10.64], R5 ;  /* 0x000000050a009986 */ /* 0x0081e8000c101904 */
[----:B------:R-:W3:Y:S08]  /*1110*/  @!P1 LDG.E R3, desc[UR4][R6.64+0x4] ;  /* 0x0000040406039981 */ /* 0x000ef0000c1e1900 */
[----:B------:R-:W-:-:S04]  /*1120*/  @!P2 IMAD.SHL.U32 R9, R9, 0x2, RZ ;  /* 0x000000020909a824 */ /* 0x000fc800078e00ff */
[C---:B--2---:R-:W-:Y:S01]  /*1130*/  @!P2 IMAD.WIDE.U32 R12, R9.reuse, 0x4, R12 ;  /* 0x00000004090ca825 */ /* 0x044fe200078e000c */
[----:B---3--:R4:W-:Y:S04]  /*1140*/  @!P1 STG.E desc[UR4][R10.64+0x4], R3 ;  /* 0x000004030a009986 */ /* 0x0089e8000c101904 */
[----:B------:R-:W2:Y:S01]  /*1150*/  @!P2 LDG.E R17, desc[UR4][R12.64] ;  /* 0x000000040c11a981 */ /* 0x000ea2000c1e1900 */
[----:B-1----:R-:W-:-:S05]  /*1160*/  @!P2 IMAD.WIDE.U32 R14, R9, 0x4, R14 ;  /* 0x00000004090ea825 */ /* 0x002fca00078e000e */
[----:B--2---:R4:W-:Y:S04]  /*1170*/  @!P2 STG.E desc[UR4][R14.64], R17 ;  /* 0x000000110e00a986 */ /* 0x0049e8000c101904 */
[----:B0-----:R-:W2:Y:S01]  /*1180*/  @!P2 LDG.E R5, desc[UR4][R12.64+0x4] ;  /* 0x000004040c05a981 */ /* 0x001ea2000c1e1900 */
[----:B------:R-:W-:-:S03]  /*1190*/  IADD3 R8, PT, PT, R8, 0x2, RZ ;  /* 0x0000000208087810 */ /* 0x000fc60007ffe0ff */
[----:B--2---:R4:W-:Y:S04]  /*11a0*/  @!P2 STG.E desc[UR4][R14.64+0x4], R5 ;  /* 0x000004050e00a986 */ /* 0x0049e8000c101904 */
.L_x_67:
[----:B------:R-:W-:Y:S05]  /*11b0*/  @!P0 BRA `(.L_x_63) ;  /* 0x00000000003c8947 */ /* 0x000fea0003800000 */
[----:B----4-:R-:W-:Y:S01]  /*11c0*/  IMAD.SHL.U32 R3, R8, 0x400, RZ ;  /* 0x0000040008037824 */ /* 0x010fe200078e00ff */
[----:B------:R-:W-:Y:S04]  /*11d0*/  BSSY.RECONVERGENT B0, `(.L_x_63) ;  /* 0x000000d000007945 */ /* 0x000fe80003800200 */
[----:B------:R-:W-:-:S04]  /*11e0*/  LOP3.LUT R3, R3, R2, RZ, 0xfc, !PT ;  /* 0x0000000203037212 */ /* 0x000fc800078efcff */
[----:B------:R-:W-:-:S13]  /*11f0*/  ISETP.GE.AND P0, PT, R3, R4, PT ;  /* 0x000000040300720c */ /* 0x000fda0003f06270 */
[----:B------:R-:W-:Y:S05]  /*1200*/  @P0 BRA `(.L_x_68) ;  /* 0x0000000000240947 */ /* 0x000fea0003800000 */
[----:B------:R-:W1:Y:S01]  /*1210*/  LDC.64 R4, c[0x0][0x3a8] ;  /* 0x0000ea00ff047b82 */ /* 0x000e620000000a00 */
[----:B------:R-:W-:-:S07]  /*1220*/  SHF.L.U32 R3, R3, 0x1, RZ ;  /* 0x0000000103037819 */ /* 0x000fce00000006ff */
[----:B------:R-:W4:Y:S01]  /*1230*/  LDC.64 R6, c[0x0][0x3a0] ;  /* 0x0000e800ff067b82 */ /* 0x000f220000000a00 */
[----:B-1----:R-:W-:-:S05]  /*1240*/  IMAD.WIDE.U32 R4, R3, 0x4, R4 ;  /* 0x0000000403047825 */ /* 0x002fca00078e0004 */
[----:B0--3--:R-:W3:Y:S01]  /*1250*/  LDG.E R9, desc[UR4][R4.64] ;  /* 0x0000000404097981 */ /* 0x009ee2000c1e1900 */
[----:B----4-:R-:W-:-:S05]  /*1260*/  IMAD.WIDE.U32 R6, R3, 0x4, R6 ;  /* 0x0000000403067825 */ /* 0x010fca00078e0006 */
[----:B---3--:R1:W-:Y:S04]  /*1270*/  STG.E desc[UR4][R6.64], R9 ;  /* 0x0000000906007986 */ /* 0x0083e8000c101904 */
[----:B------:R-:W3:Y:S04]  /*1280*/  LDG.E R3, desc[UR4][R4.64+0x4] ;  /* 0x0000040404037981 */ /* 0x000ee8000c1e1900 */
[----:B---3--:R1:W-:Y:S02]  /*1290*/  STG.E desc[UR4][R6.64+0x4], R3 ;  /* 0x0000040306007986 */ /* 0x0083e4000c101904 */
.L_x_68:
[----:B------:R-:W-:Y:S05]  /*12a0*/  BSYNC.RECONVERGENT B0 ;  /* 0x0000000000007941 */ /* 0x000fea0003800200 */
.L_x_63:
[----:B-----5:R-:W-:Y:S02]  /*12b0*/  ISETP.GE.AND P0, PT, R0, -0x3ff, PT ;  /* 0xfffffc010000780c */ /* 0x020fe40003f06270 */
[----:B-1--4-:R-:W-:-:S04]  /*12c0*/  SHF.R.S32.HI R3, RZ, 0x1f, R0 ;  /* 0x0000001fff037819 */ /* 0x012fc80000011400 */
[----:B------:R-:W-:-:S07]  /*12d0*/  LEA.HI R3, R3, R0, RZ, 0xa ;  /* 0x0000000003037211 */ /* 0x000fce00078f50ff */
[----:B------:R-:W-:Y:S05]  /*12e0*/  @!P0 EXIT ;  /* 0x000000000000894d */ /* 0x000fea0003800000 */
[----:B------:R-:W-:Y:S01]  /*12f0*/  SHF.R.S32.HI R3, RZ, 0xa, R3 ;  /* 0x0000000aff037819 */ /* 0x000fe20000011403 */
[----:B------:R-:W-:-:S03]  /*1300*/  HFMA2 R4, -RZ, RZ, 0, 0 ;  /* 0x00000000ff047431 */ /* 0x000fc600000001ff */
[C---:B------:R-:W-:Y:S01]  /*1310*/  ISETP.GE.U32.AND P1, PT, R3.reuse, 0x7, PT ;  /* 0x000000070300780c */ /* 0x040fe20003f26070 */
[----:B------:R-:W-:-:S05]  /*1320*/  VIADD R5, R3, 0x1 ;  /* 0x0000000103057836 */ /* 0x000fca0000000000 */
[----:B0--3--:R-:W-:-:S04]  /*1330*/  LOP3.LUT R9, R5, 0x7, RZ, 0xc0, !PT ;  /* 0x0000000705097812 */ /* 0x009fc800078ec0ff */
[----:B------:R-:W-:-:S03]  /*1340*/  ISETP.NE.AND P0, PT, R9, RZ, PT ;  /* 0x000000ff0900720c */ /* 0x000fc60003f05270 */
[----:B------:R-:W-:Y:S10]  /*1350*/  @!P1 BRA `(.L_x_69) ;  /* 0x0000000400809947 */ /* 0x000ff40003800000 */
[C---:B------:R-:W-:Y:S01]  /*1360*/  IMAD.SHL.U32 R6, R2.reuse, 0x2, RZ ;  /* 0x0000000202067824 */ /* 0x040fe200078e00ff */
[----:B------:R-:W-:Y:S02]  /*1370*/  LOP3.LUT R4, R5, 0xfffffff8, RZ, 0xc0, !PT ;  /* 0xfffffff805047812 */ /* 0x000fe400078ec0ff */
[----:B------:R-:W-:Y:S02]  /*1380*/  LOP3.LUT R7, R2, 0x1000, RZ, 0xfc, !PT ;  /* 0x0000100002077812 */ /* 0x000fe400078efcff */
[----:B------:R-:W-:Y:S02]  /*1390*/  LOP3.LUT R6, R6, 0x2000, RZ, 0xfc, !PT ;  /* 0x0000200006067812 */ /* 0x000fe400078efcff */
[----:B------:R-:W-:-:S07]  /*13a0*/  IADD3 R8, PT, PT, -R4, RZ, RZ ;  /* 0x000000ff04087210 */ /* 0x000fce0007ffe1ff */
.L_x_70:
[----:B--2---:R-:W0:Y:S01]  /*13b0*/  LDC.64 R16, c[0x0][0x3b8] ;  /* 0x0000ee00ff107b82 */ /* 0x004e220000000a00 */
[----:B------:R-:W-:-:S05]  /*13c0*/  VIADD R11, R7, 0xfffff000 ;  /* 0xfffff000070b7836 */ /* 0x000fca0000000000 */
        /* <DEDUP_REMOVED lines=32> */
[----:B----4-:R-:W-:Y:S04]  /*15d0*/  @!P2 STG.E desc[UR4][R10.64], R21 ;  /* 0x000000150a00a986 */ /* 0x010fe8000c101904 */
[----:B------:R2:W3:Y:S08]  /*15e0*/  @!P2 LDG.E R23, desc[UR4][R16.64+0x4] ;  /* 0x000004041017a981 */ /* 0x0004f0000c1e1900 */
[----:B------:R-:W-:-:S05]  /*15f0*/  @!P1 IADD3 R25, PT, PT, R6, -0x800, RZ ;  /* 0xfffff80006199810 */ /* 0x000fca0007ffe0ff */
[C---:B0-----:R-:W-:Y:S01]  /*1600*/  @!P1 IMAD.WIDE.U32 R12, R25.reuse, 0x4, R12 ;  /* 0x00000004190c9825 */ /* 0x041fe200078e000c */
[----:B--2---:R-:W0:Y:S01]  /*1610*/  LDC.64 R16, c[0x0][0x3b8] ;  /* 0x0000ee00ff107b82 */ /* 0x004e220000000a00 */
[----:B---3--:R2:W-:Y:S04]  /*1620*/  @!P2 STG.E desc[UR4][R10.64+0x4], R23 ;  /* 0x000004170a00a986 */ /* 0x0085e8000c101904 */
[----:B------:R-:W3:Y:S01]  /*1630*/  @!P1 LDG.E R19, desc[UR4][R12.64] ;  /* 0x000000040c139981 */ /* 0x000ee2000c1e1900 */
        /* <DEDUP_REMOVED lines=10> */
[----:B------:R-:W-:-:S05]  /*16e0*/  VIADD R13, R7, 0x400 ;  /* 0x00000400070d7836 */ /* 0x000fca0000000000 */
[----:B------:R-:W-:Y:S01]  /*16f0*/  ISETP.GE.AND P1, PT, R13, R0, PT ;  /* 0x000000000d00720c */ /* 0x000fe20003f26270 */
[----:B-1----:R-:W1:Y:S01]  /*1700*/  LDC.64 R14, c[0x0][0x3b0] ;  /* 0x0000ec00ff0e7b82 */ /* 0x002e620000000a00 */
[----:B--2---:R2:W-:Y:S04]  /*1710*/  @!P2 STG.E desc[UR4][R10.64], R25 ;  /* 0x000000190a00a986 */ /* 0x0045e8000c101904 */
[----:B------:R3:W4:Y:S07]  /*1720*/  @!P2 LDG.E R23, desc[UR4][R16.64+0x4] ;  /* 0x000004041017a981 */ /* 0x00072e000c1e1900 */
[----:B------:R-:W-:-:S05]  /*1730*/  @!P1 IADD3 R27, PT, PT, R6, 0x800, RZ ;  /* 0x00000800061b9810 */ /* 0x000fca0007ffe0ff */
        /* <DEDUP_REMOVED lines=10> */
[----:B------:R-:W-:-:S05]  /*17e0*/  @!P2 IADD3 R25, PT, PT, R6, 0x1000, RZ ;  /* 0x000010000619a810 */ /* 0x000fca0007ffe0ff */
        /* <DEDUP_REMOVED lines=9> */
[----:B------:R-:W2:Y:S08]  /*1880*/  @!P2 LDG.E R19, desc[UR4][R16.64+0x4] ;  /* 0x000004041013a981 */ /* 0x000eb0000c1e1900 */
[----:B------:R-:W-:-:S05]  /*1890*/  @!P1 IADD3 R25, PT, PT, R6, 0x1800, RZ ;  /* 0x0000180006199810 */ /* 0x000fca0007ffe0ff */
[C---:B0-----:R-:W-:Y:S01]  /*18a0*/  @!P1 IMAD.WIDE.U32 R12, R25.reuse, 0x4, R12 ;  /* 0x00000004190c9825 */ /* 0x041fe200078e000c */
[----:B--2---:R3:W-:Y:S04]  /*18b0*/  @!P2 STG.E desc[UR4][R10.64+0x4], R19 ;  /* 0x000004130a00a986 */ /* 0x0047e8000c101904 */
[----:B------:R-:W2:Y:S01]  /*18c0*/  @!P1 LDG.E R21, desc[UR4][R12.64] ;  /* 0x000000040c159981 */ /* 0x000ea2000c1e1900 */
[----:B-1----:R-:W-:-:S05]  /*18d0*/  @!P1 IMAD.WIDE.U32 R14, R25, 0x4, R14 ;  /* 0x00000004190e9825 */ /* 0x002fca00078e000e */
[----:B--2---:R3:W-:Y:S04]  /*18e0*/  @!P1 STG.E desc[UR4][R14.64], R21 ;  /* 0x000000150e009986 */ /* 0x0047e8000c101904 */
[----:B------:R-:W2:Y:S01]  /*18f0*/  @!P1 LDG.E R17, desc[UR4][R12.64+0x4] ;  /* 0x000004040c119981 */ /* 0x000ea2000c1e1900 */
[----:B------:R-:W-:Y:S01]  /*1900*/  VIADD R8, R8, 0x8 ;  /* 0x0000000808087836 */ /* 0x000fe20000000000 */
[----:B------:R-:W-:Y:S01]  /*1910*/  IADD3 R7, PT, PT, R7, 0x2000, RZ ;  /* 0x0000200007077810 */ /* 0x000fe20007ffe0ff */
[----:B------:R-:W-:Y:S01]  /*1920*/  VIADD R6, R6, 0x4000 ;  /* 0x0000400006067836 */ /* 0x000fe20000000000 */
[----:B--2---:R3:W-:Y:S02]  /*1930*/  @!P1 STG.E desc[UR4][R14.64+0x4], R17 ;  /* 0x000004110e009986 */ /* 0x0047e4000c101904 */
[----:B------:R-:W-:-:S13]  /*1940*/  ISETP.NE.AND P1, PT, R8, RZ, PT ;  /* 0x000000ff0800720c */ /* 0x000fda0003f25270 */
[----:B---3--:R-:W-:Y:S05]  /*1950*/  @P1 BRA `(.L_x_70) ;  /* 0xfffffff800941947 */ /* 0x008fea000383ffff */
.L_x_69:
[----:B------:R-:W-:Y:S05]  /*1960*/  @!P0 EXIT ;  /* 0x000000000000894d */ /* 0x000fea0003800000 */
[----:B------:R-:W-:Y:S02]  /*1970*/  ISETP.GE.U32.AND P1, PT, R9, 0x4, PT ;  /* 0x000000040900780c */ /* 0x000fe40003f26070 */
[----:B------:R-:W-:-:S11]  /*1980*/  LOP3.LUT P0, R5, R5, 0x3, RZ, 0xc0, !PT ;  /* 0x0000000305057812 */ /* 0x000fd6000780c0ff */
[----:B------:R-:W-:Y:S05]  /*1990*/  @!P1 BRA `(.L_x_71) ;  /* 0x0000000000b89947 */ /* 0x000fea0003800000 */
[----:B------:R-:W-:Y:S01]  /*19a0*/  SHF.L.U32 R7, R4, 0xa, RZ ;  /* 0x0000000a04077819 */ /* 0x000fe200000006ff */
[----:B------:R-:W0:Y:S03]  /*19b0*/  LDC.64 R8, c[0x0][0x3b8] ;  /* 0x0000ee00ff087b82 */ /* 0x000e260000000a00 */
[----:B------:R-:W-:-:S04]  /*19c0*/  LOP3.LUT R7, R7, R2, RZ, 0xfc, !PT ;  /* 0x0000000207077212 */ /* 0x000fc800078efcff */
[C---:B------:R-:W-:Y:S01]  /*19d0*/  ISETP.GE.AND P2, PT, R7.reuse, R0, PT ;  /* 0x000000000700720c */ /* 0x040fe20003f46270 */
[----:B--2---:R-:W1:Y:S08]  /*19e0*/  LDC.64 R10, c[0x0][0x3b0] ;  /* 0x0000ec00ff0a7b82 */ /* 0x004e700000000a00 */
[----:B------:R-:W2:Y:S04]  /*19f0*/  LDC.64 R14, c[0x0][0x3b0] ;  /* 0x0000ec00ff0e7b82 */ /* 0x000ea80000000a00 */
[----:B------:R-:W-:-:S04]  /*1a00*/  @!P2 IMAD.SHL.U32 R13, R7, 0x2, RZ ;  /* 0x00000002070da824 */ /* 0x000fc800078e00ff */
[----:B0-----:R-:W-:-:S05]  /*1a10*/  @!P2 IMAD.WIDE.U32 R8, R13, 0x4, R8 ;  /* 0x000000040d08a825 */ /* 0x001fca00078e0008 */
[----:B------:R-:W3:Y:S01]  /*1a20*/  @!P2 LDG.E R17, desc[UR4][R8.64] ;  /* 0x000000040811a981 */ /* 0x000ee2000c1e1900 */
[----:B-1----:R-:W-:Y:S02]  /*1a30*/  @!P2 IMAD.WIDE.U32 R10, R13, 0x4, R10 ;  /* 0x000000040d0aa825 */ /* 0x002fe400078e000a */
[----:B------:R-:W0:Y:S01]  /*1a40*/  LDC.64 R12, c[0x0][0x3b8] ;  /* 0x0000ee00ff0c7b82 */ /* 0x000e220000000a00 */
[----:B------:R-:W-:-:S04]  /*1a50*/  IADD3 R21, PT, PT, R7, 0x400, RZ ;  /* 0x0000040007157810 */ /* 0x000fc80007ffe0ff */
[C---:B------:R-:W-:Y:S01]  /*1a60*/  ISETP.GE.AND P1, PT, R21.reuse, R0, PT ;  /* 0x000000001500720c */ /* 0x040fe20003f26270 */
[----:B---3--:R-:W-:Y:S04]  /*1a70*/  @!P2 STG.E desc[UR4][R10.64], R17 ;  /* 0x000000110a00a986 */ /* 0x008fe8000c101904 */
[----:B------:R1:W3:Y:S08]  /*1a80*/  @!P2 LDG.E R19, desc[UR4][R8.64+0x4] ;  /* 0x000004040813a981 */ /* 0x0002f0000c1e1900 */
[----:B------:R-:W-:-:S04]  /*1a90*/  @!P1 IMAD.SHL.U32 R21, R21, 0x2, RZ ;  /* 0x0000000215159824 */ /* 0x000fc800078e00ff */
[C---:B0-----:R-:W-:Y:S01]  /*1aa0*/  @!P1 IMAD.WIDE.U32 R12, R21.reuse, 0x4, R12 ;  /* 0x00000004150c9825 */ /* 0x041fe200078e000c */
[----:B-1----:R-:W0:Y:S01]  /*1ab0*/  LDC.64 R8, c[0x0][0x3b8] ;  /* 0x0000ee00ff087b82 */ /* 0x002e220000000a00 */
[----:B---3--:R1:W-:Y:S04]  /*1ac0*/  @!P2 STG.E desc[UR4][R10.64+0x4], R19 ;  /* 0x000004130a00a986 */ /* 0x0083e8000c101904 */
[----:B------:R-:W3:Y:S01]  /*1ad0*/  @!P1 LDG.E R23, desc[UR4][R12.64] ;  /* 0x000000040c179981 */ /* 0x000ee2000c1e1900 */
[----:B--2---:R-:W-:Y:S01]  /*1ae0*/  @!P1 IMAD.WIDE.U32 R14, R21, 0x4, R14 ;  /* 0x00000004150e9825 */ /* 0x004fe200078e000e */
[----:B------:R-:W-:-:S04]  /*1af0*/  IADD3 R21, PT, PT, R7, 0x800, RZ ;  /* 0x0000080007157810 */ /* 0x000fc80007ffe0ff */
[C---:B------:R-:W-:Y:S01]  /*1b00*/  ISETP.GE.AND P2, PT, R21.reuse, R0, PT ;  /* 0x000000001500720c */ /* 0x040fe20003f46270 */
[----:B-1----:R-:W1:Y:S01]  /*1b10*/  LDC.64 R10, c[0x0][0x3b0] ;  /* 0x0000ec00ff0a7b82 */ /* 0x002e620000000a00 */
[----:B---3--:R2:W-:Y:S04]  /*1b20*/  @!P1 STG.E desc[UR4][R14.64], R23 ;  /* 0x000000170e009986 */ /* 0x0085e8000c101904 */
[----:B------:R3:W4:Y:S07]  /*1b30*/  @!P1 LDG.E R17, desc[UR4][R12.64+0x4] ;  /* 0x000004040c119981 */ /* 0x00072e000c1e1900 */
[----:B------:R-:W-:-:S04]  /*1b40*/  @!P2 IMAD.SHL.U32 R21, R21, 0x2, RZ ;  /* 0x000000021515a824 */ /* 0x000fc800078e00ff */
[----:B0-----:R-:W-:Y:S01]  /*1b50*/  @!P2 IMAD.WIDE.U32 R8, R21, 0x4, R8 ;  /* 0x000000041508a825 */ /* 0x001fe200078e0008 */
[----:B------:R-:W-:Y:S01]  /*1b60*/  IADD3 R7, PT, PT, R7, 0xc00, RZ ;  /* 0x00000c0007077810 */ /* 0x000fe20007ffe0ff */
[----:B---3--:R-:W0:Y:S01]  /*1b70*/  LDC.64 R12, c[0x0][0x3b8] ;  /* 0x0000ee00ff0c7b82 */ /* 0x008e220000000a00 */
[----:B----4-:R3:W-:Y:S04]  /*1b80*/  @!P1 STG.E desc[UR4][R14.64+0x4], R17 ;  /* 0x000004110e009986 */ /* 0x0107e8000c101904 */
[----:B------:R-:W4:Y:S01]  /*1b90*/  @!P2 LDG.E R19, desc[UR4][R8.64] ;  /* 0x000000040813a981 */ /* 0x000f22000c1e1900 */
[----:B-1----:R-:W-:Y:S01]  /*1ba0*/  @!P2 IMAD.WIDE.U32 R10, R21, 0x4, R10 ;  /* 0x00000004150aa825 */ /* 0x002fe200078e000a */
[----:B------:R-:W-:-:S04]  /*1bb0*/  ISETP.GE.AND P1, PT, R7, R0, PT ;  /* 0x000000000700720c */ /* 0x000fc80003f26270 */
[----:B----4-:R1:W-:Y:S04]  /*1bc0*/  @!P2 STG.E desc[UR4][R10.64], R19 ;  /* 0x000000130a00a986 */ /* 0x0103e8000c101904 */
[----:B------:R-:W4:Y:S05]  /*1bd0*/  @!P2 LDG.E R21, desc[UR4][R8.64+0x4] ;  /* 0x000004040815a981 */ /* 0x000f2a000c1e1900 */
[----:B--2---:R-:W-:-:S04]  /*1be0*/  @!P1 IMAD.SHL.U32 R23, R7, 0x2, RZ ;  /* 0x0000000207179824 */ /* 0x004fc800078e00ff */
[C---:B0-----:R-:W-:Y:S02]  /*1bf0*/  @!P1 IMAD.WIDE.U32 R6, R23.reuse, 0x4, R12 ;  /* 0x0000000417069825 */ /* 0x041fe400078e000c */
[----:B------:R-:W0:Y:S01]  /*1c00*/  LDC.64 R12, c[0x0][0x3b0] ;  /* 0x0000ec00ff0c7b82 */ /* 0x000e220000000a00 */
[----:B----4-:R1:W-:Y:S04]  /*1c10*/  @!P2 STG.E desc[UR4][R10.64+0x4], R21 ;  /* 0x000004150a00a986 */ /* 0x0103e8000c101904 */
[----:B---3--:R-:W2:Y:S01]  /*1c20*/  @!P1 LDG.E R15, desc[UR4][R6.64] ;  /* 0x00000004060f9981 */ /* 0x008ea2000c1e1900 */
[----:B0-----:R-:W-:-:S05]  /*1c30*/  @!P1 IMAD.WIDE.U32 R12, R23, 0x4, R12 ;  /* 0x00000004170c9825 */ /* 0x001fca00078e000c */
[----:B--2---:R1:W-:Y:S04]  /*1c40*/  @!P1 STG.E desc[UR4][R12.64], R15 ;  /* 0x0000000f0c009986 */ /* 0x0043e8000c101904 */
[----:B------:R-:W2:Y:S01]  /*1c50*/  @!P1 LDG.E R9, desc[UR4][R6.64+0x4] ;  /* 0x0000040406099981 */ /* 0x000ea2000c1e1900 */
[----:B------:R-:W-:-:S03]  /*1c60*/  IADD3 R4, PT, PT, R4, 0x4, RZ ;  /* 0x0000000404047810 */ /* 0x000fc60007ffe0ff */
[----:B--2---:R1:W-:Y:S04]  /*1c70*/  @!P1 STG.E desc[UR4][R12.64+0x4], R9 ;  /* 0x000004090c009986 */ /* 0x0043e8000c101904 */
.L_x_71:
[----:B------:R-:W-:Y:S05]  /*1c80*/  @!P0 EXIT ;  /* 0x000000000000894d */ /* 0x000fea0003800000 */
[----:B------:R-:W-:Y:S02]  /*1c90*/  ISETP.NE.AND P1, PT, R5, 0x1, PT ;  /* 0x000000010500780c */ /* 0x000fe40003f25270 */
[----:B------:R-:W-:-:S04]  /*1ca0*/  LOP3.LUT R3, R3, 0x1, RZ, 0xc0, !PT ;  /* 0x0000000103037812 */ /* 0x000fc800078ec0ff */
[----:B------:R-:W-:-:S07]  /*1cb0*/  ISETP.NE.U32.AND P0, PT, R3, 0x1, PT ;  /* 0x000000010300780c */ /* 0x000fce0003f05070 */
[----:B------:R-:W-:Y:S06]  /*1cc0*/  @!P1 BRA `(.L_x_72) ;  /* 0x0000000000609947 */ /* 0x000fec0003800000 */
[----:B------:R-:W-:Y:S01]  /*1cd0*/  IMAD.SHL.U32 R3, R4, 0x400, RZ ;  /* 0x0000040004037824 */ /* 0x000fe200078e00ff */
[----:B------:R-:W0:Y:S04]  /*1ce0*/  LDC.64 R6, c[0x0][0x3b8] ;  /* 0x0000ee00ff067b82 */ /* 0x000e280000000a00 */
[----:B-12---:R-:W-:-:S04]  /*1cf0*/  LOP3.LUT R15, R3, R2, RZ, 0xfc, !PT ;  /* 0x00000002030f7212 */ /* 0x006fc800078efcff */
[C---:B------:R-:W-:Y:S01]  /*1d00*/  ISETP.GE.AND P1, PT, R15.reuse, R0, PT ;  /* 0x000000000f00720c */ /* 0x040fe20003f26270 */
[----:B------:R-:W1:Y:S08]  /*1d10*/  LDC.64 R8, c[0x0][0x3b0] ;  /* 0x0000ec00ff087b82 */ /* 0x000e700000000a00 */
[----:B------:R-:W2:Y:S04]  /*1d20*/  LDC.64 R10, c[0x0][0x3b8] ;  /* 0x0000ee00ff0a7b82 */ /* 0x000ea80000000a00 */
[----:B------:R-:W-:-:S04]  /*1d30*/  @!P1 SHF.L.U32 R3, R15, 0x1, RZ ;  /* 0x000000010f039819 */ /* 0x000fc800000006ff */
[----:B------:R-:W3:Y:S01]  /*1d40*/  LDC.64 R12, c[0x0][0x3b0] ;  /* 0x0000ec00ff0c7b82 */ /* 0x000ee20000000a00 */
[----:B0-----:R-:W-:-:S05]  /*1d50*/  @!P1 IMAD.WIDE.U32 R6, R3, 0x4, R6 ;  /* 0x0000000403069825 */ /* 0x001fca00078e0006 */
[----:B------:R-:W4:Y:S01]  /*1d60*/  @!P1 LDG.E R5, desc[UR4][R6.64] ;  /* 0x0000000406059981 */ /* 0x000f22000c1e1900 */
[----:B-1----:R-:W-:-:S04]  /*1d70*/  @!P1 IMAD.WIDE.U32 R8, R3, 0x4, R8 ;  /* 0x0000000403089825 */ /* 0x002fc800078e0008 */
[----:B------:R-:W-:-:S05]  /*1d80*/  VIADD R15, R15, 0x400 ;  /* 0x000004000f0f7836 */ /* 0x000fca0000000000 */
[C---:B------:R-:W-:Y:S01]  /*1d90*/  ISETP.GE.AND P2, PT, R15.reuse, R0, PT ;  /* 0x000000000f00720c */ /* 0x040fe20003f46270 */
[----:B----4-:R0:W-:Y:S04]  /*1da0*/  @!P1 STG.E desc[UR4][R8.64], R5 ;  /* 0x0000000508009986 */ /* 0x0101e8000c101904 */
[----:B------:R-:W4:Y:S08]  /*1db0*/  @!P1 LDG.E R3, desc[UR4][R6.64+0x4] ;  /* 0x0000040406039981 */ /* 0x000f30000c1e1900 */
[----:B------:R-:W-:-:S05]  /*1dc0*/  @!P2 SHF.L.U32 R15, R15, 0x1, RZ ;  /* 0x000000010f0fa819 */ /* 0x000fca00000006ff */
[C---:B--2---:R-:W-:Y:S01]  /*1dd0*/  @!P2 IMAD.WIDE.U32 R10, R15.reuse, 0x4, R10 ;  /* 0x000000040f0aa825 */ /* 0x044fe200078e000a */
[----:B----4-:R4:W-:Y:S04]  /*1de0*/  @!P1 STG.E desc[UR4][R8.64+0x4], R3 ;  /* 0x0000040308009986 */ /* 0x0109e8000c101904 */
[----:B------:R-:W2:Y:S01]  /*1df0*/  @!P2 LDG.E R17, desc[UR4][R10.64] ;  /* 0x000000040a11a981 */ /* 0x000ea2000c1e1900 */
[----:B---3--:R-:W-:-:S05]  /*1e00*/  @!P2 IMAD.WIDE.U32 R12, R15, 0x4, R12 ;  /* 0x000000040f0ca825 */ /* 0x008fca00078e000c */
[----:B--2---:R4:W-:Y:S04]  /*1e10*/  @!P2 STG.E desc[UR4][R12.64], R17 ;  /* 0x000000110c00a986 */ /* 0x0049e8000c101904 */
[----:B0-----:R-:W2:Y:S01]  /*1e20*/  @!P2 LDG.E R5, desc[UR4][R10.64+0x4] ;  /* 0x000004040a05a981 */ /* 0x001ea2000c1e1900 */
[----:B------:R-:W-:-:S03]  /*1e30*/  VIADD R4, R4, 0x2 ;  /* 0x0000000204047836 */ /* 0x000fc60000000000 */
[----:B--2---:R4:W-:Y:S04]  /*1e40*/  @!P2 STG.E desc[UR4][R12.64+0x4], R5 ;  /* 0x000004050c00a986 */ /* 0x0049e8000c101904 */
.L_x_72:
[----:B------:R-:W-:Y:S05]  /*1e50*/  @!P0 EXIT ;  /* 0x000000000000894d */ /* 0x000fea0003800000 */
[----:B----4-:R-:W-:-:S04]  /*1e60*/  SHF.L.U32 R3, R4, 0xa, RZ ;  /* 0x0000000a04037819 */ /* 0x010fc800000006ff */
[----:B------:R-:W-:-:S04]  /*1e70*/  LOP3.LUT R7, R3, R2, RZ, 0xfc, !PT ;  /* 0x0000000203077212 */ /* 0x000fc800078efcff */
[----:B------:R-:W-:-:S13]  /*1e80*/  ISETP.GE.AND P0, PT, R7, R0, PT ;  /* 0x000000000700720c */ /* 0x000fda0003f06270 */
[----:B------:R-:W-:Y:S05]  /*1e90*/  @P0 EXIT ;  /* 0x000000000000094d */ /* 0x000fea0003800000 */
[----:B------:R-:W0:Y:S01]  /*1ea0*/  LDC.64 R2, c[0x0][0x3b8] ;  /* 0x0000ee00ff027b82 */ /* 0x000e220000000a00 */
[----:B------:R-:W-:-:S07]  /*1eb0*/  IMAD.SHL.U32 R7, R7, 0x2, RZ ;  /* 0x0000000207077824 */ /* 0x000fce00078e00ff */
[----:B------:R-:W3:Y:S01]  /*1ec0*/  LDC.64 R4, c[0x0][0x3b0] ;  /* 0x0000ec00ff047b82 */ /* 0x000ee20000000a00 */
[----:B0-----:R-:W-:-:S05]  /*1ed0*/  IMAD.WIDE.U32 R2, R7, 0x4, R2 ;  /* 0x0000000407027825 */ /* 0x001fca00078e0002 */
[----:B-1----:R-:W4:Y:S01]  /*1ee0*/  LDG.E R9, desc[UR4][R2.64] ;  /* 0x0000000402097981 */ /* 0x002f22000c1e1900 */
[----:B---3--:R-:W-:-:S05]  /*1ef0*/  IMAD.WIDE.U32 R4, R7, 0x4, R4 ;  /* 0x0000000407047825 */ /* 0x008fca00078e0004 */
[----:B----4-:R-:W-:Y:S04]  /*1f00*/  STG.E desc[UR4][R4.64], R9 ;  /* 0x0000000904007986 */ /* 0x010fe8000c101904 */
[----:B------:R-:W3:Y:S04]  /*1f10*/  LDG.E R7, desc[UR4][R2.64+0x4] ;  /* 0x0000040402077981 */ /* 0x000ee8000c1e1900 */
[----:B---3--:R-:W-:Y:S01]  /*1f20*/  STG.E desc[UR4][R4.64+0x4], R7 ;  /* 0x0000040704007986 */ /* 0x008fe2000c101904 */
[----:B------:R-:W-:Y:S05]  /*1f30*/  EXIT ;  /* 0x000000000000794d */ /* 0x000fea0003800000 */
.L_x_73:
        /* <DEDUP_REMOVED lines=12> */
.L_x_78:


//--------------------- .text._Z13resetNumTasksPi --------------------------
	.section	.text._Z13resetNumTasksPi,"ax",@progbits
	.align	128
        .global         _Z13resetNumTasksPi
        .type           _Z13resetNumTasksPi,@function
        .size           _Z13resetNumTasksPi,(.L_x_79 - _Z13resetNumTasksPi)
        .other          _Z13resetNumTasksPi,@"STO_CUDA_ENTRY STV_DEFAULT"
_Z13resetNumTasksPi:
.text._Z13resetNumTasksPi:
[----:B------:R-:W-:Y:S08]  /*0000*/  LDC R1, c[0x0][0x37c] ;  /* 0x0000df00ff017b82 */ /* 0x000ff00000000800 */
[----:B------:R-:W0:Y:S01]  /*0010*/  LDC.64 R2, c[0x0][0x380] ;  /* 0x0000e000ff027b82 */ /* 0x000e220000000a00 */
[----:B------:R-:W0:Y:S02]  /*0020*/  LDCU.64 UR4, c[0x0][0x358] ;  /* 0x00006b00ff0477ac */ /* 0x000e240008000a00 */
[----:B0-----:R-:W-:Y:S04]  /*0030*/  STG.E desc[UR4][R2.64], RZ ;  /* 0x000000ff02007986 */ /* 0x001fe8000c101904 */
[----:B------:R-:W-:Y:S01]  /*0040*/  STG.E desc[UR4][R2.64+0x4], RZ ;  /* 0x000004ff02007986 */ /* 0x000fe2000c101904 */
[----:B------:R-:W-:Y:S05]  /*0050*/  EXIT ;  /* 0x000000000000794d */ /* 0x000fea0003800000 */
.L_x_74:
        /* <DEDUP_REMOVED lines=10> */
.L_x_79:


//--------------------- .nv.shared.reserved.0     --------------------------
	.section	.nv.shared.reserved.0,"aw",@nobits
	.weak		__nv_reservedSMEM_offset_0_alias
	.size		__nv_reservedSMEM_offset_0_alias, 0, 64
	.other		__nv_reservedSMEM_offset_0_alias,@"STO_CUDA_RESERVED_SHARED STV_DEFAULT"
__nv_reservedSMEM_offset_0_alias:
	.zero		0
	.zero		64


//--------------------- .nv.shared._Z32quickSortWithoutStreamCompactionPiS_S_S_S_S_S_ --------------------------
	.section	.nv.shared._Z32quickSortWithoutStreamCompactionPiS_S_S_S_S_S_,"aw",@nobits
	.sectionflags	@""
	.align	4
.nv.shared._Z32quickSortWithoutStreamCompactionPiS_S_S_S_S_S_:
	.zero		1032


//--------------------- .nv.shared._Z9bruteSortPiS_ --------------------------
	.section	.nv.shared._Z9bruteSortPiS_,"aw",@nobits
	.sectionflags	@""
	.align	4
.nv.shared._Z9bruteSortPiS_:
	.zero		5120


//--------------------- .nv.constant0._Z9qSortMainPiS_S_iS_S_S_ --------------------------
	.section	.nv.constant0._Z9qSortMainPiS_S_iS_S_S_,"a",@progbits
	.sectionflags	@""
	.align	4
.nv.constant0._Z9qSortMainPiS_S_iS_S_S_:
	.zero		952


//--------------------- .nv.constant0._Z32quickSortWithoutStreamCompactionPiS_S_S_S_S_S_ --------------------------
	.section	.nv.constant0._Z32quickSortWithoutStreamCompactionPiS_S_S_S_S_S_,"a",@progbits
	.sectionflags	@""
	.align	4
.nv.constant0._Z32quickSortWithoutStreamCompactionPiS_S_S_S_S_S_:
	.zero		952


//--------------------- .nv.constant0._Z9bruteSortPiS_ --------------------------
	.section	.nv.constant0._Z9bruteSortPiS_,"a",@progbits
	.sectionflags	@""
	.align	4
.nv.constant0._Z9bruteSortPiS_:
	.zero		912


//--------------------- .nv.constant0._Z13copyTasksBackPiS_S_S_S_S_S_S_ --------------------------
	.section	.nv.constant0._Z13copyTasksBackPiS_S_S_S_S_S_S_,"a",@progbits
	.sectionflags	@""
	.align	4
.nv.constant0._Z13copyTasksBackPiS_S_S_S_S_S_S_:
	.zero		960


//--------------------- .nv.constant0._Z13resetNumTasksPi --------------------------
	.section	.nv.constant0._Z13resetNumTasksPi,"a",@progbits
	.sectionflags	@""
	.align	4
.nv.constant0._Z13resetNumTasksPi:
	.zero		904


//--------------------- SYMBOLS --------------------------

	.type		.nv.reservedSmem.offset0,@object
	.size		.nv.reservedSmem.offset0,0x4
	.type		.nv.reservedSmem.cap,@object
	.size		.nv.reservedSmem.cap,0x4
